//
// Generated by NVIDIA NVVM Compiler
//
// Compiler Build ID: CL-36424714
// Cuda compilation tools, release 13.0, V13.0.88
// Based on NVVM 20.0.0
//

.version 9.0
.target sm_100
.address_size 64

	// .globl	_Z12matmul_tiledPfS_S_i
// _ZZ12matmul_tiledPfS_S_iE2As has been demoted
// _ZZ12matmul_tiledPfS_S_iE2Bs has been demoted

.visible .entry _Z12matmul_tiledPfS_S_i(
	.param .u64 .ptr .align 1 _Z12matmul_tiledPfS_S_i_param_0,
	.param .u64 .ptr .align 1 _Z12matmul_tiledPfS_S_i_param_1,
	.param .u64 .ptr .align 1 _Z12matmul_tiledPfS_S_i_param_2,
	.param .u32 _Z12matmul_tiledPfS_S_i_param_3
)
{
	.reg .pred 	%p<8>;
	.reg .b32 	%r<101>;
	.reg .b32 	%f<368>;
	.reg .b64 	%rd<48>;
	// demoted variable
	.shared .align 4 .b8 _ZZ12matmul_tiledPfS_S_iE2As[1024];
	// demoted variable
	.shared .align 4 .b8 _ZZ12matmul_tiledPfS_S_iE2Bs[1024];
	ld.param.u32 	%r32, [_Z12matmul_tiledPfS_S_i_param_3];
	mov.u32 	%r33, %ctaid.y;
	shl.b32 	%r34, %r33, 4;
	mov.u32 	%r1, %tid.y;
	add.s32 	%r2, %r34, %r1;
	mov.u32 	%r35, %ctaid.x;
	shl.b32 	%r3, %r35, 4;
	mov.u32 	%r4, %tid.x;
	add.s32 	%r5, %r3, %r4;
	shr.s32 	%r36, %r32, 31;
	shr.u32 	%r37, %r36, 28;
	add.s32 	%r38, %r32, %r37;
	shr.s32 	%r6, %r38, 4;
	setp.lt.s32 	%p1, %r32, 16;
	mov.f32 	%f367, 0f00000000;
	@%p1 bra 	$L__BB0_9;
	mad.lo.s32 	%r7, %r32, %r2, %r4;
	shl.b32 	%r40, %r1, 6;
	mov.u32 	%r41, _ZZ12matmul_tiledPfS_S_iE2As;
	add.s32 	%r8, %r41, %r40;
	add.s32 	%r42, %r6, -1;
	setp.lt.u32 	%p2, %r42, 3;
	mov.f32 	%f367, 0f00000000;
	mov.b32 	%r100, 0;
	@%p2 bra 	$L__BB0_4;
	and.b32  	%r100, %r6, 134217724;
	neg.s32 	%r98, %r100;
	add.s32 	%r97, %r7, 32;
	add.s32 	%r44, %r1, 48;
	mad.lo.s32 	%r45, %r32, %r44, %r4;
	add.s32 	%r96, %r45, %r3;
	add.s32 	%r46, %r1, 32;
	mad.lo.s32 	%r47, %r32, %r46, %r4;
	add.s32 	%r95, %r47, %r3;
	add.s32 	%r48, %r1, 16;
	mad.lo.s32 	%r49, %r32, %r48, %r4;
	add.s32 	%r94, %r49, %r3;
	mad.lo.s32 	%r50, %r1, %r32, %r4;
	add.s32 	%r93, %r50, %r3;
	mov.f32 	%f367, 0f00000000;
$L__BB0_3:
	.pragma "nounroll";
	ld.param.u64 	%rd44, [_Z12matmul_tiledPfS_S_i_param_1];
	ld.param.u64 	%rd41, [_Z12matmul_tiledPfS_S_i_param_0];
	add.s32 	%r51, %r97, -32;
	cvta.to.global.u64 	%rd4, %rd41;
	mul.wide.u32 	%rd5, %r51, 4;
	add.s64 	%rd6, %rd4, %rd5;
	ld.global.f32 	%f14, [%rd6];
	shl.b32 	%r53, %r4, 2;
	add.s32 	%r54, %r8, %r53;
	st.shared.f32 	[%r54], %f14;
	cvta.to.global.u64 	%rd7, %rd44;
	mul.wide.u32 	%rd8, %r93, 4;
	add.s64 	%rd9, %rd7, %rd8;
	ld.global.f32 	%f15, [%rd9];
	mov.u32 	%r56, _ZZ12matmul_tiledPfS_S_iE2Bs;
	add.s32 	%r57, %r56, %r53;
	add.s32 	%r58, %r57, %r40;
	st.shared.f32 	[%r58], %f15;
	bar.sync 	0;
	ld.shared.f32 	%f16, [%r8];
	ld.shared.f32 	%f17, [%r57];
	fma.rn.f32 	%f18, %f16, %f17, %f367;
	ld.shared.f32 	%f19, [%r8+4];
	ld.shared.f32 	%f20, [%r57+64];
	fma.rn.f32 	%f21, %f19, %f20, %f18;
	ld.shared.f32 	%f22, [%r8+8];
	ld.shared.f32 	%f23, [%r57+128];
	fma.rn.f32 	%f24, %f22, %f23, %f21;
	ld.shared.f32 	%f25, [%r8+12];
	ld.shared.f32 	%f26, [%r57+192];
	fma.rn.f32 	%f27, %f25, %f26, %f24;
	ld.shared.f32 	%f28, [%r8+16];
	ld.shared.f32 	%f29, [%r57+256];
	fma.rn.f32 	%f30, %f28, %f29, %f27;
	ld.shared.f32 	%f31, [%r8+20];
	ld.shared.f32 	%f32, [%r57+320];
	fma.rn.f32 	%f33, %f31, %f32, %f30;
	ld.shared.f32 	%f34, [%r8+24];
	ld.shared.f32 	%f35, [%r57+384];
	fma.rn.f32 	%f36, %f34, %f35, %f33;
	ld.shared.f32 	%f37, [%r8+28];
	ld.shared.f32 	%f38, [%r57+448];
	fma.rn.f32 	%f39, %f37, %f38, %f36;
	ld.shared.f32 	%f40, [%r8+32];
	ld.shared.f32 	%f41, [%r57+512];
	fma.rn.f32 	%f42, %f40, %f41, %f39;
	ld.shared.f32 	%f43, [%r8+36];
	ld.shared.f32 	%f44, [%r57+576];
	fma.rn.f32 	%f45, %f43, %f44, %f42;
	ld.shared.f32 	%f46, [%r8+40];
	ld.shared.f32 	%f47, [%r57+640];
	fma.rn.f32 	%f48, %f46, %f47, %f45;
	ld.shared.f32 	%f49, [%r8+44];
	ld.shared.f32 	%f50, [%r57+704];
	fma.rn.f32 	%f51, %f49, %f50, %f48;
	ld.shared.f32 	%f52, [%r8+48];
	ld.shared.f32 	%f53, [%r57+768];
	fma.rn.f32 	%f54, %f52, %f53, %f51;
	ld.shared.f32 	%f55, [%r8+52];
	ld.shared.f32 	%f56, [%r57+832];
	fma.rn.f32 	%f57, %f55, %f56, %f54;
	ld.shared.f32 	%f58, [%r8+56];
	ld.shared.f32 	%f59, [%r57+896];
	fma.rn.f32 	%f60, %f58, %f59, %f57;
	ld.shared.f32 	%f61, [%r8+60];
	ld.shared.f32 	%f62, [%r57+960];
	fma.rn.f32 	%f63, %f61, %f62, %f60;
	bar.sync 	0;
	add.s32 	%r59, %r97, -16;
	mul.wide.u32 	%rd10, %r59, 4;
	add.s64 	%rd11, %rd4, %rd10;
	ld.global.f32 	%f64, [%rd11];
	st.shared.f32 	[%r54], %f64;
	mul.wide.u32 	%rd12, %r94, 4;
	add.s64 	%rd13, %rd7, %rd12;
	ld.global.f32 	%f65, [%rd13];
	st.shared.f32 	[%r58], %f65;
	bar.sync 	0;
	ld.shared.f32 	%f66, [%r8];
	ld.shared.f32 	%f67, [%r57];
	fma.rn.f32 	%f68, %f66, %f67, %f63;
	ld.shared.f32 	%f69, [%r8+4];
	ld.shared.f32 	%f70, [%r57+64];
	fma.rn.f32 	%f71, %f69, %f70, %f68;
	ld.shared.f32 	%f72, [%r8+8];
	ld.shared.f32 	%f73, [%r57+128];
	fma.rn.f32 	%f74, %f72, %f73, %f71;
	ld.shared.f32 	%f75, [%r8+12];
	ld.shared.f32 	%f76, [%r57+192];
	fma.rn.f32 	%f77, %f75, %f76, %f74;
	ld.shared.f32 	%f78, [%r8+16];
	ld.shared.f32 	%f79, [%r57+256];
	fma.rn.f32 	%f80, %f78, %f79, %f77;
	ld.shared.f32 	%f81, [%r8+20];
	ld.shared.f32 	%f82, [%r57+320];
	fma.rn.f32 	%f83, %f81, %f82, %f80;
	ld.shared.f32 	%f84, [%r8+24];
	ld.shared.f32 	%f85, [%r57+384];
	fma.rn.f32 	%f86, %f84, %f85, %f83;
	ld.shared.f32 	%f87, [%r8+28];
	ld.shared.f32 	%f88, [%r57+448];
	fma.rn.f32 	%f89, %f87, %f88, %f86;
	ld.shared.f32 	%f90, [%r8+32];
	ld.shared.f32 	%f91, [%r57+512];
	fma.rn.f32 	%f92, %f90, %f91, %f89;
	ld.shared.f32 	%f93, [%r8+36];
	ld.shared.f32 	%f94, [%r57+576];
	fma.rn.f32 	%f95, %f93, %f94, %f92;
	ld.shared.f32 	%f96, [%r8+40];
	ld.shared.f32 	%f97, [%r57+640];
	fma.rn.f32 	%f98, %f96, %f97, %f95;
	ld.shared.f32 	%f99, [%r8+44];
	ld.shared.f32 	%f100, [%r57+704];
	fma.rn.f32 	%f101, %f99, %f100, %f98;
	ld.shared.f32 	%f102, [%r8+48];
	ld.shared.f32 	%f103, [%r57+768];
	fma.rn.f32 	%f104, %f102, %f103, %f101;
	ld.shared.f32 	%f105, [%r8+52];
	ld.shared.f32 	%f106, [%r57+832];
	fma.rn.f32 	%f107, %f105, %f106, %f104;
	ld.shared.f32 	%f108, [%r8+56];
	ld.shared.f32 	%f109, [%r57+896];
	fma.rn.f32 	%f110, %f108, %f109, %f107;
	ld.shared.f32 	%f111, [%r8+60];
	ld.shared.f32 	%f112, [%r57+960];
	fma.rn.f32 	%f113, %f111, %f112, %f110;
	bar.sync 	0;
	add.s32 	%r60, %r97, 16;
	mul.wide.u32 	%rd14, %r97, 4;
	add.s64 	%rd15, %rd4, %rd14;
	ld.global.f32 	%f114, [%rd15];
	st.shared.f32 	[%r54], %f114;
	mul.wide.u32 	%rd16, %r95, 4;
	add.s64 	%rd17, %rd7, %rd16;
	ld.global.f32 	%f115, [%rd17];
	st.shared.f32 	[%r58], %f115;
	bar.sync 	0;
	ld.shared.f32 	%f116, [%r8];
	ld.shared.f32 	%f117, [%r57];
	fma.rn.f32 	%f118, %f116, %f117, %f113;
	ld.shared.f32 	%f119, [%r8+4];
	ld.shared.f32 	%f120, [%r57+64];
	fma.rn.f32 	%f121, %f119, %f120, %f118;
	ld.shared.f32 	%f122, [%r8+8];
	ld.shared.f32 	%f123, [%r57+128];
	fma.rn.f32 	%f124, %f122, %f123, %f121;
	ld.shared.f32 	%f125, [%r8+12];
	ld.shared.f32 	%f126, [%r57+192];
	fma.rn.f32 	%f127, %f125, %f126, %f124;
	ld.shared.f32 	%f128, [%r8+16];
	ld.shared.f32 	%f129, [%r57+256];
	fma.rn.f32 	%f130, %f128, %f129, %f127;
	ld.shared.f32 	%f131, [%r8+20];
	ld.shared.f32 	%f132, [%r57+320];
	fma.rn.f32 	%f133, %f131, %f132, %f130;
	ld.shared.f32 	%f134, [%r8+24];
	ld.shared.f32 	%f135, [%r57+384];
	fma.rn.f32 	%f136, %f134, %f135, %f133;
	ld.shared.f32 	%f137, [%r8+28];
	ld.shared.f32 	%f138, [%r57+448];
	fma.rn.f32 	%f139, %f137, %f138, %f136;
	ld.shared.f32 	%f140, [%r8+32];
	ld.shared.f32 	%f141, [%r57+512];
	fma.rn.f32 	%f142, %f140, %f141, %f139;
	ld.shared.f32 	%f143, [%r8+36];
	ld.shared.f32 	%f144, [%r57+576];
	fma.rn.f32 	%f145, %f143, %f144, %f142;
	ld.shared.f32 	%f146, [%r8+40];
	ld.shared.f32 	%f147, [%r57+640];
	fma.rn.f32 	%f148, %f146, %f147, %f145;
	ld.shared.f32 	%f149, [%r8+44];
	ld.shared.f32 	%f150, [%r57+704];
	fma.rn.f32 	%f151, %f149, %f150, %f148;
	ld.shared.f32 	%f152, [%r8+48];
	ld.shared.f32 	%f153, [%r57+768];
	fma.rn.f32 	%f154, %f152, %f153, %f151;
	ld.shared.f32 	%f155, [%r8+52];
	ld.shared.f32 	%f156, [%r57+832];
	fma.rn.f32 	%f157, %f155, %f156, %f154;
	ld.shared.f32 	%f158, [%r8+56];
	ld.shared.f32 	%f159, [%r57+896];
	fma.rn.f32 	%f160, %f158, %f159, %f157;
	ld.shared.f32 	%f161, [%r8+60];
	ld.shared.f32 	%f162, [%r57+960];
	fma.rn.f32 	%f163, %f161, %f162, %f160;
	bar.sync 	0;
	mul.wide.u32 	%rd18, %r60, 4;
	add.s64 	%rd19, %rd4, %rd18;
	ld.global.f32 	%f164, [%rd19];
	st.shared.f32 	[%r54], %f164;
	mul.wide.u32 	%rd20, %r96, 4;
	add.s64 	%rd21, %rd7, %rd20;
	ld.global.f32 	%f165, [%rd21];
	st.shared.f32 	[%r58], %f165;
	bar.sync 	0;
	ld.shared.f32 	%f166, [%r8];
	ld.shared.f32 	%f167, [%r57];
	fma.rn.f32 	%f168, %f166, %f167, %f163;
	ld.shared.f32 	%f169, [%r8+4];
	ld.shared.f32 	%f170, [%r57+64];
	fma.rn.f32 	%f171, %f169, %f170, %f168;
	ld.shared.f32 	%f172, [%r8+8];
	ld.shared.f32 	%f173, [%r57+128];
	fma.rn.f32 	%f174, %f172, %f173, %f171;
	ld.shared.f32 	%f175, [%r8+12];
	ld.shared.f32 	%f176, [%r57+192];
	fma.rn.f32 	%f177, %f175, %f176, %f174;
	ld.shared.f32 	%f178, [%r8+16];
	ld.shared.f32 	%f179, [%r57+256];
	fma.rn.f32 	%f180, %f178, %f179, %f177;
	ld.shared.f32 	%f181, [%r8+20];
	ld.shared.f32 	%f182, [%r57+320];
	fma.rn.f32 	%f183, %f181, %f182, %f180;
	ld.shared.f32 	%f184, [%r8+24];
	ld.shared.f32 	%f185, [%r57+384];
	fma.rn.f32 	%f186, %f184, %f185, %f183;
	ld.shared.f32 	%f187, [%r8+28];
	ld.shared.f32 	%f188, [%r57+448];
	fma.rn.f32 	%f189, %f187, %f188, %f186;
	ld.shared.f32 	%f190, [%r8+32];
	ld.shared.f32 	%f191, [%r57+512];
	fma.rn.f32 	%f192, %f190, %f191, %f189;
	ld.shared.f32 	%f193, [%r8+36];
	ld.shared.f32 	%f194, [%r57+576];
	fma.rn.f32 	%f195, %f193, %f194, %f192;
	ld.shared.f32 	%f196, [%r8+40];
	ld.shared.f32 	%f197, [%r57+640];
	fma.rn.f32 	%f198, %f196, %f197, %f195;
	ld.shared.f32 	%f199, [%r8+44];
	ld.shared.f32 	%f200, [%r57+704];
	fma.rn.f32 	%f201, %f199, %f200, %f198;
	ld.shared.f32 	%f202, [%r8+48];
	ld.shared.f32 	%f203, [%r57+768];
	fma.rn.f32 	%f204, %f202, %f203, %f201;
	ld.shared.f32 	%f205, [%r8+52];
	ld.shared.f32 	%f206, [%r57+832];
	fma.rn.f32 	%f207, %f205, %f206, %f204;
	ld.shared.f32 	%f208, [%r8+56];
	ld.shared.f32 	%f209, [%r57+896];
	fma.rn.f32 	%f210, %f208, %f209, %f207;
	ld.shared.f32 	%f211, [%r8+60];
	ld.shared.f32 	%f212, [%r57+960];
	fma.rn.f32 	%f367, %f211, %f212, %f210;
	bar.sync 	0;
	add.s32 	%r98, %r98, 4;
	add.s32 	%r97, %r97, 64;
	shl.b32 	%r61, %r32, 6;
	add.s32 	%r96, %r96, %r61;
	add.s32 	%r95, %r95, %r61;
	add.s32 	%r94, %r94, %r61;
	add.s32 	%r93, %r93, %r61;
	setp.ne.s32 	%p3, %r98, 0;
	@%p3 bra 	$L__BB0_3;
$L__BB0_4:
	and.b32  	%r29, %r6, 3;
	setp.eq.s32 	%p4, %r29, 0;
	@%p4 bra 	$L__BB0_9;
	setp.eq.s32 	%p5, %r29, 1;
	@%p5 bra 	$L__BB0_7;
	ld.param.u64 	%rd45, [_Z12matmul_tiledPfS_S_i_param_1];
	ld.param.u64 	%rd42, [_Z12matmul_tiledPfS_S_i_param_0];
	shl.b32 	%r62, %r100, 4;
	add.s32 	%r63, %r7, %r62;
	cvta.to.global.u64 	%rd22, %rd42;
	mul.wide.u32 	%rd23, %r63, 4;
	add.s64 	%rd24, %rd22, %rd23;
	ld.global.f32 	%f214, [%rd24];
	shl.b32 	%r65, %r4, 2;
	add.s32 	%r66, %r8, %r65;
	st.shared.f32 	[%r66], %f214;
	add.s32 	%r67, %r62, %r1;
	mad.lo.s32 	%r68, %r67, %r32, %r5;
	cvta.to.global.u64 	%rd25, %rd45;
	mul.wide.u32 	%rd26, %r68, 4;
	add.s64 	%rd27, %rd25, %rd26;
	ld.global.f32 	%f215, [%rd27];
	mov.u32 	%r70, _ZZ12matmul_tiledPfS_S_iE2Bs;
	add.s32 	%r71, %r70, %r65;
	add.s32 	%r72, %r71, %r40;
	st.shared.f32 	[%r72], %f215;
	bar.sync 	0;
	ld.shared.f32 	%f216, [%r8];
	ld.shared.f32 	%f217, [%r71];
	fma.rn.f32 	%f218, %f216, %f217, %f367;
	ld.shared.f32 	%f219, [%r8+4];
	ld.shared.f32 	%f220, [%r71+64];
	fma.rn.f32 	%f221, %f219, %f220, %f218;
	ld.shared.f32 	%f222, [%r8+8];
	ld.shared.f32 	%f223, [%r71+128];
	fma.rn.f32 	%f224, %f222, %f223, %f221;
	ld.shared.f32 	%f225, [%r8+12];
	ld.shared.f32 	%f226, [%r71+192];
	fma.rn.f32 	%f227, %f225, %f226, %f224;
	ld.shared.f32 	%f228, [%r8+16];
	ld.shared.f32 	%f229, [%r71+256];
	fma.rn.f32 	%f230, %f228, %f229, %f227;
	ld.shared.f32 	%f231, [%r8+20];
	ld.shared.f32 	%f232, [%r71+320];
	fma.rn.f32 	%f233, %f231, %f232, %f230;
	ld.shared.f32 	%f234, [%r8+24];
	ld.shared.f32 	%f235, [%r71+384];
	fma.rn.f32 	%f236, %f234, %f235, %f233;
	ld.shared.f32 	%f237, [%r8+28];
	ld.shared.f32 	%f238, [%r71+448];
	fma.rn.f32 	%f239, %f237, %f238, %f236;
	ld.shared.f32 	%f240, [%r8+32];
	ld.shared.f32 	%f241, [%r71+512];
	fma.rn.f32 	%f242, %f240, %f241, %f239;
	ld.shared.f32 	%f243, [%r8+36];
	ld.shared.f32 	%f244, [%r71+576];
	fma.rn.f32 	%f245, %f243, %f244, %f242;
	ld.shared.f32 	%f246, [%r8+40];
	ld.shared.f32 	%f247, [%r71+640];
	fma.rn.f32 	%f248, %f246, %f247, %f245;
	ld.shared.f32 	%f249, [%r8+44];
	ld.shared.f32 	%f250, [%r71+704];
	fma.rn.f32 	%f251, %f249, %f250, %f248;
	ld.shared.f32 	%f252, [%r8+48];
	ld.shared.f32 	%f253, [%r71+768];
	fma.rn.f32 	%f254, %f252, %f253, %f251;
	ld.shared.f32 	%f255, [%r8+52];
	ld.shared.f32 	%f256, [%r71+832];
	fma.rn.f32 	%f257, %f255, %f256, %f254;
	ld.shared.f32 	%f258, [%r8+56];
	ld.shared.f32 	%f259, [%r71+896];
	fma.rn.f32 	%f260, %f258, %f259, %f257;
	ld.shared.f32 	%f261, [%r8+60];
	ld.shared.f32 	%f262, [%r71+960];
	fma.rn.f32 	%f263, %f261, %f262, %f260;
	bar.sync 	0;
	add.s32 	%r73, %r63, 16;
	mul.wide.u32 	%rd28, %r73, 4;
	add.s64 	%rd29, %rd22, %rd28;
	ld.global.f32 	%f264, [%rd29];
	st.shared.f32 	[%r66], %f264;
	add.s32 	%r74, %r67, 16;
	mad.lo.s32 	%r75, %r74, %r32, %r5;
	mul.wide.u32 	%rd30, %r75, 4;
	add.s64 	%rd31, %rd25, %rd30;
	ld.global.f32 	%f265, [%rd31];
	st.shared.f32 	[%r72], %f265;
	bar.sync 	0;
	ld.shared.f32 	%f266, [%r8];
	ld.shared.f32 	%f267, [%r71];
	fma.rn.f32 	%f268, %f266, %f267, %f263;
	ld.shared.f32 	%f269, [%r8+4];
	ld.shared.f32 	%f270, [%r71+64];
	fma.rn.f32 	%f271, %f269, %f270, %f268;
	ld.shared.f32 	%f272, [%r8+8];
	ld.shared.f32 	%f273, [%r71+128];
	fma.rn.f32 	%f274, %f272, %f273, %f271;
	ld.shared.f32 	%f275, [%r8+12];
	ld.shared.f32 	%f276, [%r71+192];
	fma.rn.f32 	%f277, %f275, %f276, %f274;
	ld.shared.f32 	%f278, [%r8+16];
	ld.shared.f32 	%f279, [%r71+256];
	fma.rn.f32 	%f280, %f278, %f279, %f277;
	ld.shared.f32 	%f281, [%r8+20];
	ld.shared.f32 	%f282, [%r71+320];
	fma.rn.f32 	%f283, %f281, %f282, %f280;
	ld.shared.f32 	%f284, [%r8+24];
	ld.shared.f32 	%f285, [%r71+384];
	fma.rn.f32 	%f286, %f284, %f285, %f283;
	ld.shared.f32 	%f287, [%r8+28];
	ld.shared.f32 	%f288, [%r71+448];
	fma.rn.f32 	%f289, %f287, %f288, %f286;
	ld.shared.f32 	%f290, [%r8+32];
	ld.shared.f32 	%f291, [%r71+512];
	fma.rn.f32 	%f292, %f290, %f291, %f289;
	ld.shared.f32 	%f293, [%r8+36];
	ld.shared.f32 	%f294, [%r71+576];
	fma.rn.f32 	%f295, %f293, %f294, %f292;
	ld.shared.f32 	%f296, [%r8+40];
	ld.shared.f32 	%f297, [%r71+640];
	fma.rn.f32 	%f298, %f296, %f297, %f295;
	ld.shared.f32 	%f299, [%r8+44];
	ld.shared.f32 	%f300, [%r71+704];
	fma.rn.f32 	%f301, %f299, %f300, %f298;
	ld.shared.f32 	%f302, [%r8+48];
	ld.shared.f32 	%f303, [%r71+768];
	fma.rn.f32 	%f304, %f302, %f303, %f301;
	ld.shared.f32 	%f305, [%r8+52];
	ld.shared.f32 	%f306, [%r71+832];
	fma.rn.f32 	%f307, %f305, %f306, %f304;
	ld.shared.f32 	%f308, [%r8+56];
	ld.shared.f32 	%f309, [%r71+896];
	fma.rn.f32 	%f310, %f308, %f309, %f307;
	ld.shared.f32 	%f311, [%r8+60];
	ld.shared.f32 	%f312, [%r71+960];
	fma.rn.f32 	%f367, %f311, %f312, %f310;
	bar.sync 	0;
	add.s32 	%r100, %r100, 2;
$L__BB0_7:
	and.b32  	%r76, %r6, 1;
	setp.eq.b32 	%p6, %r76, 1;
	not.pred 	%p7, %p6;
	@%p7 bra 	$L__BB0_9;
	ld.param.u64 	%rd46, [_Z12matmul_tiledPfS_S_i_param_1];
	ld.param.u64 	%rd43, [_Z12matmul_tiledPfS_S_i_param_0];
	shl.b32 	%r77, %r100, 4;
	add.s32 	%r78, %r7, %r77;
	cvta.to.global.u64 	%rd32, %rd43;
	mul.wide.u32 	%rd33, %r78, 4;
	add.s64 	%rd34, %rd32, %rd33;
	ld.global.f32 	%f313, [%rd34];
	shl.b32 	%r80, %r4, 2;
	add.s32 	%r81, %r8, %r80;
	st.shared.f32 	[%r81], %f313;
	add.s32 	%r82, %r77, %r1;
	mad.lo.s32 	%r83, %r82, %r32, %r5;
	cvta.to.global.u64 	%rd35, %rd46;
	mul.wide.u32 	%rd36, %r83, 4;
	add.s64 	%rd37, %rd35, %rd36;
	ld.global.f32 	%f314, [%rd37];
	mov.u32 	%r85, _ZZ12matmul_tiledPfS_S_iE2Bs;
	add.s32 	%r86, %r85, %r80;
	add.s32 	%r87, %r86, %r40;
	st.shared.f32 	[%r87], %f314;
	bar.sync 	0;
	ld.shared.f32 	%f315, [%r8];
	ld.shared.f32 	%f316, [%r86];
	fma.rn.f32 	%f317, %f315, %f316, %f367;
	ld.shared.f32 	%f318, [%r8+4];
	ld.shared.f32 	%f319, [%r86+64];
	fma.rn.f32 	%f320, %f318, %f319, %f317;
	ld.shared.f32 	%f321, [%r8+8];
	ld.shared.f32 	%f322, [%r86+128];
	fma.rn.f32 	%f323, %f321, %f322, %f320;
	ld.shared.f32 	%f324, [%r8+12];
	ld.shared.f32 	%f325, [%r86+192];
	fma.rn.f32 	%f326, %f324, %f325, %f323;
	ld.shared.f32 	%f327, [%r8+16];
	ld.shared.f32 	%f328, [%r86+256];
	fma.rn.f32 	%f329, %f327, %f328, %f326;
	ld.shared.f32 	%f330, [%r8+20];
	ld.shared.f32 	%f331, [%r86+320];
	fma.rn.f32 	%f332, %f330, %f331, %f329;
	ld.shared.f32 	%f333, [%r8+24];
	ld.shared.f32 	%f334, [%r86+384];
	fma.rn.f32 	%f335, %f333, %f334, %f332;
	ld.shared.f32 	%f336, [%r8+28];
	ld.shared.f32 	%f337, [%r86+448];
	fma.rn.f32 	%f338, %f336, %f337, %f335;
	ld.shared.f32 	%f339, [%r8+32];
	ld.shared.f32 	%f340, [%r86+512];
	fma.rn.f32 	%f341, %f339, %f340, %f338;
	ld.shared.f32 	%f342, [%r8+36];
	ld.shared.f32 	%f343, [%r86+576];
	fma.rn.f32 	%f344, %f342, %f343, %f341;
	ld.shared.f32 	%f345, [%r8+40];
	ld.shared.f32 	%f346, [%r86+640];
	fma.rn.f32 	%f347, %f345, %f346, %f344;
	ld.shared.f32 	%f348, [%r8+44];
	ld.shared.f32 	%f349, [%r86+704];
	fma.rn.f32 	%f350, %f348, %f349, %f347;
	ld.shared.f32 	%f351, [%r8+48];
	ld.shared.f32 	%f352, [%r86+768];
	fma.rn.f32 	%f353, %f351, %f352, %f350;
	ld.shared.f32 	%f354, [%r8+52];
	ld.shared.f32 	%f355, [%r86+832];
	fma.rn.f32 	%f356, %f354, %f355, %f353;
	ld.shared.f32 	%f357, [%r8+56];
	ld.shared.f32 	%f358, [%r86+896];
	fma.rn.f32 	%f359, %f357, %f358, %f356;
	ld.shared.f32 	%f360, [%r8+60];
	ld.shared.f32 	%f361, [%r86+960];
	fma.rn.f32 	%f367, %f360, %f361, %f359;
	bar.sync 	0;
$L__BB0_9:
	ld.param.u64 	%rd47, [_Z12matmul_tiledPfS_S_i_param_2];
	cvta.to.global.u64 	%rd38, %rd47;
	mad.lo.s32 	%r92, %r32, %r2, %r5;
	mul.wide.s32 	%rd39, %r92, 4;
	add.s64 	%rd40, %rd38, %rd39;
	st.global.f32 	[%rd40], %f367;
	ret;

}


// ===== COMPILED SASS (sm_100) =====

	.target	sm_100

	.elftype	@"ET_EXEC"


//--------------------- .note.nv.tkinfo           --------------------------
	.section	.note.nv.tkinfo,"",@"SHT_NOTE"
	.sectionflags	@"SHF_NOTE_NV_TKINFO"
	.tkinfo
        /*0018*/ 	.word	0x00000002
        /*0030*/ 	.string	""
        /*0030*/ 	.string	"ptxas"
        /*0030*/ 	.string	"Cuda compilation tools, release 13.0, V13.0.88"
        /*0030*/ 	.string	"Build cuda_13.0.r13.0/compiler.36424714_0"
        /*0030*/ 	.string	"-arch sm_100 -m 64 "



//--------------------- .note.nv.cuinfo           --------------------------
	.section	.note.nv.cuinfo,"",@"SHT_NOTE"
	.sectionflags	@"SHF_NOTE_NV_CUINFO"
        /*0018*/ 	.short	0x0002
        /*001a*/ 	.short	0x0064
        /*001c*/ 	.short	0x0082
	.zero		2


//--------------------- .nv.info                  --------------------------
	.section	.nv.info,"",@"SHT_CUDA_INFO"
	.align	4


	//----- nvinfo : EIATTR_REGCOUNT
	.align		4
        /*0000*/ 	.byte	0x04, 0x2f
        /*0002*/ 	.short	(.L_1 - .L_0)
	.align		4
.L_0:
        /*0004*/ 	.word	index@(_Z12matmul_tiledPfS_S_i)
        /*0008*/ 	.word	0x00000028


	//----- nvinfo : EIATTR_FRAME_SIZE
	.align		4
.L_1:
        /*000c*/ 	.byte	0x04, 0x11
        /*000e*/ 	.short	(.L_3 - .L_2)
	.align		4
.L_2:
        /*0010*/ 	.word	index@(_Z12matmul_tiledPfS_S_i)
        /*0014*/ 	.word	0x00000000


	//----- nvinfo : EIATTR_MIN_STACK_SIZE
	.align		4
.L_3:
        /*0018*/ 	.byte	0x04, 0x12
        /*001a*/ 	.short	(.L_5 - .L_4)
	.align		4
.L_4:
        /*001c*/ 	.word	index@(_Z12matmul_tiledPfS_S_i)
        /*0020*/ 	.word	0x00000000
.L_5:


//--------------------- .nv.compat                --------------------------
	.section	.nv.compat,"",@"SHT_CUDA_COMPAT_INFO"
	.align	4
        /*0000*/ 	.byte	0x02, 0x09, 0x00, 0x00, 0x02, 0x02, 0x01, 0x00, 0x02, 0x05, 0x05, 0x00, 0x03, 0x07, 0x01, 0x01
        /*0010*/ 	.byte	0x02, 0x03, 0x00, 0x00, 0x02, 0x06, 0x01, 0x00, 0x04, 0x0b, 0x08, 0x00, 0x09, 0x00, 0x00, 0x00
        /*0020*/ 	.byte	0x00, 0x00, 0x00, 0x00


//--------------------- .nv.info._Z12matmul_tiledPfS_S_i --------------------------
	.section	.nv.info._Z12matmul_tiledPfS_S_i,"",@"SHT_CUDA_INFO"
	.sectionflags	@""
	.align	4


	//----- nvinfo : EIATTR_CUDA_API_VERSION
	.align		4
        /*0000*/ 	.byte	0x04, 0x37
        /*0002*/ 	.short	(.L_7 - .L_6)
.L_6:
        /*0004*/ 	.word	0x00000082


	//----- nvinfo : EIATTR_KPARAM_INFO
	.align		4
.L_7:
        /*0008*/ 	.byte	0x04, 0x17
        /*000a*/ 	.short	(.L_9 - .L_8)
.L_8:
        /*000c*/ 	.word	0x00000000
        /*0010*/ 	.short	0x0003
        /*0012*/ 	.short	0x0018
        /*0014*/ 	.byte	0x00, 0xf0, 0x11, 0x00


	//----- nvinfo : EIATTR_KPARAM_INFO
	.align		4
.L_9:
        /*0018*/ 	.byte	0x04, 0x17
        /*001a*/ 	.short	(.L_11 - .L_10)
.L_10:
        /*001c*/ 	.word	0x00000000
        /*0020*/ 	.short	0x0002
        /*0022*/ 	.short	0x0010
        /*0024*/ 	.byte	0x00, 0xf5, 0x21, 0x00


	//----- nvinfo : EIATTR_KPARAM_INFO
	.align		4
.L_11:
        /*0028*/ 	.byte	0x04, 0x17
        /*002a*/ 	.short	(.L_13 - .L_12)
.L_12:
        /*002c*/ 	.word	0x00000000
        /*0030*/ 	.short	0x0001
        /*0032*/ 	.short	0x0008
        /*0034*/ 	.byte	0x00, 0xf5, 0x21, 0x00


	//----- nvinfo : EIATTR_KPARAM_INFO
	.align		4
.L_13:
        /*0038*/ 	.byte	0x04, 0x17
        /*003a*/ 	.short	(.L_15 - .L_14)
.L_14:
        /*003c*/ 	.word	0x00000000
        /*0040*/ 	.short	0x0000
        /*0042*/ 	.short	0x0000
        /*0044*/ 	.byte	0x00, 0xf5, 0x21, 0x00


	//----- nvinfo : EIATTR_SPARSE_MMA_MASK
	.align		4
.L_15:
        /*0048*/ 	.byte	0x03, 0x50
        /*004a*/ 	.short	0x0000


	//----- nvinfo : EIATTR_MAXREG_COUNT
	.align		4
        /*004c*/ 	.byte	0x03, 0x1b
        /*004e*/ 	.short	0x00ff


	//----- nvinfo : EIATTR_NUM_BARRIERS
	.align		4
        /*0050*/ 	.byte	0x02, 0x4c
        /*0052*/ 	.byte	0x01
	.zero		1


	//----- nvinfo : EIATTR_MERCURY_ISA_VERSION
	.align		4
        /*0054*/ 	.byte	0x03, 0x5f
        /*0056*/ 	.short	0x0101


	//----- nvinfo : EIATTR_VRC_CTA_INIT_COUNT
	.align		4
        /*0058*/ 	.byte	0x02, 0x4a
	.zero		1
	.zero		1


	//----- nvinfo : EIATTR_EXIT_INSTR_OFFSETS
	.align		4
        /*005c*/ 	.byte	0x04, 0x1c
        /*005e*/ 	.short	(.L_17 - .L_16)


	//   ....[0]....
.L_16:
        /*0060*/ 	.word	0x00001910


	//----- nvinfo : EIATTR_CBANK_PARAM_SIZE
	.align		4
.L_17:
        /*0064*/ 	.byte	0x03, 0x19
        /*0066*/ 	.short	0x001c


	//----- nvinfo : EIATTR_PARAM_CBANK
	.align		4
        /*0068*/ 	.byte	0x04, 0x0a
        /*006a*/ 	.short	(.L_19 - .L_18)
	.align		4
.L_18:
        /*006c*/ 	.word	index@(.nv.constant0._Z12matmul_tiledPfS_S_i)
        /*0070*/ 	.short	0x0380
        /*0072*/ 	.short	0x001c


	//----- nvinfo : EIATTR_SW_WAR
	.align		4
.L_19:
        /*0074*/ 	.byte	0x04, 0x36
        /*0076*/ 	.short	(.L_21 - .L_20)
.L_20:
        /*0078*/ 	.word	0x00000008
.L_21:


//--------------------- .nv.callgraph             --------------------------
	.section	.nv.callgraph,"",@"SHT_CUDA_CALLGRAPH"
	.align	4
	.sectionentsize	8
	.align		4
        /*0000*/ 	.word	0x00000000
	.align		4
        /*0004*/ 	.word	0xffffffff
	.align		4
        /*0008*/ 	.word	0x00000000
	.align		4
        /*000c*/ 	.word	0xfffffffe
	.align		4
        /*0010*/ 	.word	0x00000000
	.align		4
        /*0014*/ 	.word	0xfffffffd
	.align		4
        /*0018*/ 	.word	0x00000000
	.align		4
        /*001c*/ 	.word	0xfffffffc


//--------------------- .text._Z12matmul_tiledPfS_S_i --------------------------
	.section	.text._Z12matmul_tiledPfS_S_i,"ax",@progbits
	.align	128
        .global         _Z12matmul_tiledPfS_S_i
        .type           _Z12matmul_tiledPfS_S_i,@function
        .size           _Z12matmul_tiledPfS_S_i,(.L_x_5 - _Z12matmul_tiledPfS_S_i)
        .other          _Z12matmul_tiledPfS_S_i,@"STO_CUDA_ENTRY STV_DEFAULT"
_Z12matmul_tiledPfS_S_i:
.text._Z12matmul_tiledPfS_S_i:
[----:B------:R-:W-:Y:S08]  /*0000*/  LDC R1, c[0x0][0x37c] ;  /* 0x0000df00ff017b82 */ /* 0x000ff00000000800 */
[----:B------:R-:W0:Y:S01]  /*0010*/  LDC R5, c[0x0][0x398] ;  /* 0x0000e600ff057b82 */ /* 0x000e220000000800 */
[----:B------:R-:W1:Y:S01]  /*0020*/  S2R R6, SR_CTAID.Y ;  /* 0x0000000000067919 */ /* 0x000e620000002600 */
[----:B------:R-:W2:Y:S01]  /*0030*/  LDCU.64 UR8, c[0x0][0x358] ;  /* 0x00006b00ff0877ac */ /* 0x000ea20008000a00 */
[----:B------:R-:W-:Y:S01]  /*0040*/  HFMA2 R31, -RZ, RZ, 0, 0 ;  /* 0x00000000ff1f7431 */ /* 0x000fe200000001ff */
[----:B------:R-:W1:Y:S01]  /*0050*/  S2R R3, SR_TID.Y ;  /* 0x0000000000037919 */ /* 0x000e620000002200 */
[----:B------:R-:W3:Y:S01]  /*0060*/  S2R R11, SR_CTAID.X ;  /* 0x00000000000b7919 */ /* 0x000ee20000002500 */
[----:B------:R-:W3:Y:S01]  /*0070*/  S2R R2, SR_TID.X ;  /* 0x0000000000027919 */ /* 0x000ee20000002100 */
[----:B0-----:R-:W-:-:S02]  /*0080*/  ISETP.GE.AND P0, PT, R5, 0x10, PT ;  /* 0x000000100500780c */ /* 0x001fc40003f06270 */
[----:B------:R-:W-:-:S04]  /*0090*/  SHF.R.S32.HI R0, RZ, 0x1f, R5 ;  /* 0x0000001fff007819 */ /* 0x000fc80000011405 */
[----:B------:R-:W-:Y:S02]  /*00a0*/  LEA.HI R0, R0, R5, RZ, 0x4 ;  /* 0x0000000500007211 */ /* 0x000fe400078f20ff */
[----:B-1----:R-:W-:Y:S02]  /*00b0*/  LEA R6, R6, R3, 0x4 ;  /* 0x0000000306067211 */ /* 0x002fe400078e20ff */
[----:B---3--:R-:W-:-:S03]  /*00c0*/  LEA R4, R11, R2, 0x4 ;  /* 0x000000020b047211 */ /* 0x008fc600078e20ff */
[----:B--2---:R-:W-:Y:S05]  /*00d0*/  @!P0 BRA `(.L_x_0) ;  /* 0x0000001400fc8947 */ /* 0x004fea0003800000 */
[----:B------:R-:W0:Y:S01]  /*00e0*/  S2UR UR6, SR_CgaCtaId ;  /* 0x00000000000679c3 */ /* 0x000e220000008800 */
[----:B------:R-:W-:Y:S01]  /*00f0*/  SHF.R.S32.HI R29, RZ, 0x4, R0 ;  /* 0x00000004ff1d7819 */ /* 0x000fe20000011400 */
[----:B------:R-:W-:Y:S01]  /*0100*/  UMOV UR4, 0x400 ;  /* 0x0000040000047882 */ /* 0x000fe20000000000 */
[----:B------:R-:W-:Y:S01]  /*0110*/  IMAD R21, R6, R5, R2 ;  /* 0x0000000506157224 */ /* 0x000fe200078e0202 */
[----:B------:R-:W-:Y:S02]  /*0120*/  MOV R31, RZ ;  /* 0x000000ff001f7202 */ /* 0x000fe40000000f00 */
[----:B------:R-:W-:-:S04]  /*0130*/  IADD3 R0, PT, PT, R29, -0x1, RZ ;  /* 0xffffffff1d007810 */ /* 0x000fc80007ffe0ff */
[----:B------:R-:W-:Y:S02]  /*0140*/  ISETP.GE.U32.AND P0, PT, R0, 0x3, PT ;  /* 0x000000030000780c */ /* 0x000fe40003f06070 */
[----:B------:R-:W-:Y:S01]  /*0150*/  MOV R0, RZ ;  /* 0x000000ff00007202 */ /* 0x000fe20000000f00 */
[----:B0-----:R-:W-:-:S06]  /*0160*/  ULEA UR5, UR6, UR4, 0x18 ;  /* 0x0000000406057291 */ /* 0x001fcc000f8ec0ff */
[----:B------:R-:W-:-:S04]  /*0170*/  LEA R7, R3, UR5, 0x6 ;  /* 0x0000000503077c11 */ /* 0x000fc8000f8e30ff */
[----:B------:R-:W-:Y:S05]  /*0180*/  @!P0 BRA `(.L_x_1) ;  /* 0x0000000c00448947 */ /* 0x000fea0003800000 */
[C---:B------:R-:W-:Y:S01]  /*0190*/  IADD3 R0, PT, PT, R3.reuse, 0x30, RZ ;  /* 0x0000003003007810 */ /* 0x040fe20007ffe0ff */
[----:B------:R-:W-:Y:S01]  /*01a0*/  UIADD3 UR5, UPT, UPT, UR4, 0x400, URZ ;  /* 0x0000040004057890 */ /* 0x000fe2000fffe0ff */
[C---:B------:R-:W-:Y:S01]  /*01b0*/  IADD3 R8, PT, PT, R3.reuse, 0x20, RZ ;  /* 0x0000002003087810 */ /* 0x040fe20007ffe0ff */
[CCC-:B------:R-:W-:Y:S01]  /*01c0*/  IMAD R24, R3.reuse, R5.reuse, R2.reuse ;  /* 0x0000000503187224 */ /* 0x1c0fe200078e0202 */
[----:B------:R-:W-:Y:S01]  /*01d0*/  IADD3 R9, PT, PT, R3, 0x10, RZ ;  /* 0x0000001003097810 */ /* 0x000fe20007ffe0ff */
[-CC-:B------:R-:W-:Y:S01]  /*01e0*/  IMAD R0, R0, R5.reuse, R2.reuse ;  /* 0x0000000500007224 */ /* 0x180fe200078e0202 */
[----:B------:R-:W-:Y:S01]  /*01f0*/  ULEA UR5, UR6, UR5, 0x18 ;  /* 0x0000000506057291 */ /* 0x000fe2000f8ec0ff */
[-CC-:B------:R-:W-:Y:S01]  /*0200*/  IMAD R8, R8, R5.reuse, R2.reuse ;  /* 0x0000000508087224 */ /* 0x180fe200078e0202 */
[----:B------:R-:W-:Y:S01]  /*0210*/  LEA R24, R11, R24, 0x4 ;  /* 0x000000180b187211 */ /* 0x000fe200078e20ff */
[----:B------:R-:W-:Y:S01]  /*0220*/  IMAD R9, R9, R5, R2 ;  /* 0x0000000509097224 */ /* 0x000fe200078e0202 */
[----:B------:R-:W-:-:S02]  /*0230*/  LEA R30, R11, R0, 0x4 ;  /* 0x000000000b1e7211 */ /* 0x000fc400078e20ff */
[----:B------:R-:W-:Y:S02]  /*0240*/  LOP3.LUT R0, R29, 0x7fffffc, RZ, 0xc0, !PT ;  /* 0x07fffffc1d007812 */ /* 0x000fe400078ec0ff */
[----:B------:R-:W-:Y:S02]  /*0250*/  LEA R22, R2, UR5, 0x2 ;  /* 0x0000000502167c11 */ /* 0x000fe4000f8e10ff */
[C---:B------:R-:W-:Y:S02]  /*0260*/  LEA R28, R11.reuse, R8, 0x4 ;  /* 0x000000080b1c7211 */ /* 0x040fe400078e20ff */
[----:B------:R-:W-:Y:S02]  /*0270*/  LEA R26, R11, R9, 0x4 ;  /* 0x000000090b1a7211 */ /* 0x000fe400078e20ff */
[----:B------:R-:W-:Y:S02]  /*0280*/  IADD3 R25, PT, PT, R21, 0x20, RZ ;  /* 0x0000002015197810 */ /* 0x000fe40007ffe0ff */
[----:B------:R-:W-:-:S02]  /*0290*/  MOV R31, RZ ;  /* 0x000000ff001f7202 */ /* 0x000fc40000000f00 */
[----:B------:R-:W-:Y:S02]  /*02a0*/  LEA R23, R2, R7, 0x2 ;  /* 0x0000000702177211 */ /* 0x000fe400078e10ff */
[----:B------:R-:W-:Y:S02]  /*02b0*/  IADD3 R27, PT, PT, -R0, RZ, RZ ;  /* 0x000000ff001b7210 */ /* 0x000fe40007ffe1ff */
[----:B------:R-:W-:-:S07]  /*02c0*/  LEA R20, R3, R22, 0x6 ;  /* 0x0000001603147211 */ /* 0x000fce00078e30ff */
.L_x_2:
[----:B------:R-:W0:Y:S01]  /*02d0*/  LDC.64 R18, c[0x0][0x380] ;  /* 0x0000e000ff127b82 */ /* 0x000e220000000a00 */
[----:B------:R-:W-:-:S07]  /*02e0*/  IADD3 R11, PT, PT, R25, -0x20, RZ ;  /* 0xffffffe0190b7810 */ /* 0x000fce0007ffe0ff */
[----:B------:R-:W1:Y:S01]  /*02f0*/  LDC.64 R16, c[0x0][0x388] ;  /* 0x0000e200ff107b82 */ /* 0x000e620000000a00 */
[----:B0-----:R-:W-:-:S06]  /*0300*/  IMAD.WIDE.U32 R10, R11, 0x4, R18 ;  /* 0x000000040b0a7825 */ /* 0x001fcc00078e0012 */
[----:B------:R-:W2:Y:S01]  /*0310*/  LDG.E R10, desc[UR8][R10.64] ;  /* 0x000000080a0a7981 */ /* 0x000ea2000c1e1900 */
[----:B-1----:R-:W-:-:S05]  /*0320*/  IMAD.WIDE.U32 R8, R24, 0x4, R16 ;  /* 0x0000000418087825 */ /* 0x002fca00078e0010 */
[----:B------:R-:W3:Y:S04]  /*0330*/  LDG.E R35, desc[UR8][R8.64] ;  /* 0x0000000808237981 */ /* 0x000ee8000c1e1900 */
[----:B--2---:R-:W-:Y:S04]  /*0340*/  STS [R23], R10 ;  /* 0x0000000a17007388 */ /* 0x004fe80000000800 */
[----:B---3--:R-:W-:Y:S01]  /*0350*/  STS [R20], R35 ;  /* 0x0000002314007388 */ /* 0x008fe20000000800 */
[----:B------:R-:W-:Y:S06]  /*0360*/  BAR.SYNC.DEFER_BLOCKING 0x0 ;  /* 0x0000000000007b1d */ /* 0x000fec0000010000 */
[----:B------:R-:W-:Y:S04]  /*0370*/  LDS R32, [R22] ;  /* 0x0000000016207984 */ /* 0x000fe80000000800 */
[----:B------:R-:W0:Y:S04]  /*0380*/  LDS.128 R12, [R7] ;  /* 0x00000000070c7984 */ /* 0x000e280000000c00 */
[----:B------:R-:W1:Y:S04]  /*0390*/  LDS R37, [R22+0x40] ;  /* 0x0000400016257984 */ /* 0x000e680000000800 */
[----:B------:R-:W2:Y:S04]  /*03a0*/  LDS R33, [R22+0x80] ;  /* 0x0000800016217984 */ /* 0x000ea80000000800 */
[----:B------:R-:W-:Y:S04]  /*03b0*/  LDS.128 R8, [R7+0x10] ;  /* 0x0000100007087984 */ /* 0x000fe80000000c00 */
[----:B------:R-:W-:Y:S01]  /*03c0*/  LDS R36, [R22+0x3c0] ;  /* 0x0003c00016247984 */ /* 0x000fe20000000800 */
[----:B0-----:R-:W-:-:S03]  /*03d0*/  FFMA R32, R12, R32, R31 ;  /* 0x000000200c207223 */ /* 0x001fc6000000001f */
[----:B------:R-:W0:Y:S01]  /*03e0*/  LDS R12, [R22+0xc0] ;  /* 0x0000c000160c7984 */ /* 0x000e220000000800 */
[----:B-1----:R-:W-:-:S03]  /*03f0*/  FFMA R34, R37, R13, R32 ;  /* 0x0000000d25227223 */ /* 0x002fc60000000020 */
[----:B------:R-:W1:Y:S04]  /*0400*/  LDS R13, [R22+0x100] ;  /* 0x00010000160d7984 */ /* 0x000e680000000800 */
[----:B------:R-:W3:Y:S04]  /*0410*/  LDS R32, [R22+0x140] ;  /* 0x0001400016207984 */ /* 0x000ee80000000800 */
[----:B------:R-:W4:Y:S01]  /*0420*/  LDS R31, [R22+0x180] ;  /* 0x00018000161f7984 */ /* 0x000f220000000800 */
[----:B--2---:R-:W-:-:S04]  /*0430*/  FFMA R33, R33, R14, R34 ;  /* 0x0000000e21217223 */ /* 0x004fc80000000022 */
[----:B0-----:R-:W-:Y:S02]  /*0440*/  FFMA R15, R12, R15, R33 ;  /* 0x0000000f0c0f7223 */ /* 0x001fe40000000021 */
[----:B------:R-:W-:Y:S02]  /*0450*/  LDS R33, [R22+0x240] ;  /* 0x0002400016217984 */ /* 0x000fe40000000800 */
[----:B-1----:R-:W-:Y:S02]  /*0460*/  FFMA R13, R8, R13, R15 ;  /* 0x0000000d080d7223 */ /* 0x002fe4000000000f */
[----:B------:R-:W0:Y:S02]  /*0470*/  LDS R8, [R22+0x1c0] ;  /* 0x0001c00016087984 */ /* 0x000e240000000800 */
[----:B---3--:R-:W-:Y:S02]  /*0480*/  FFMA R32, R32, R9, R13 ;  /* 0x0000000920207223 */ /* 0x008fe4000000000d */
[----:B------:R-:W-:Y:S04]  /*0490*/  LDS R9, [R22+0x200] ;  /* 0x0002000016097984 */ /* 0x000fe80000000800 */
[----:B------:R-:W1:Y:S01]  /*04a0*/  LDS.128 R12, [R7+0x20] ;  /* 0x00002000070c7984 */ /* 0x000e620000000c00 */
[----:B----4-:R-:W-:-:S03]  /*04b0*/  FFMA R31, R31, R10, R32 ;  /* 0x0000000a1f1f7223 */ /* 0x010fc60000000020 */
[----:B------:R-:W2:Y:S04]  /*04c0*/  LDS R32, [R22+0x280] ;  /* 0x0002800016207984 */ /* 0x000ea80000000800 */
[----:B------:R-:W3:Y:S01]  /*04d0*/  LDS R10, [R22+0x2c0] ;  /* 0x0002c000160a7984 */ /* 0x000ee20000000800 */
[----:B0-----:R-:W-:-:S03]  /*04e0*/  FFMA R11, R8, R11, R31 ;  /* 0x0000000b080b7223 */ /* 0x001fc6000000001f */
[----:B------:R-:W-:Y:S04]  /*04f0*/  LDS R8, [R22+0x340] ;  /* 0x0003400016087984 */ /* 0x000fe80000000800 */
[----:B------:R-:W-:Y:S01]  /*0500*/  LDS R31, [R22+0x380] ;  /* 0x00038000161f7984 */ /* 0x000fe20000000800 */
[----:B-1----:R-:W-:-:S03]  /*0510*/  FFMA R12, R12, R9, R11 ;  /* 0x000000090c0c7223 */ /* 0x002fc6000000000b */
[----:B------:R-:W-:Y:S01]  /*0520*/  LDS R9, [R22+0x300] ;  /* 0x0003000016097984 */ /* 0x000fe20000000800 */
[----:B------:R-:W-:-:S04]  /*0530*/  FFMA R13, R33, R13, R12 ;  /* 0x0000000d210d7223 */ /* 0x000fc8000000000c */
[----:B--2---:R-:W-:-:S04]  /*0540*/  FFMA R13, R32, R14, R13 ;  /* 0x0000000e200d7223 */ /* 0x004fc8000000000d */
[----:B---3--:R-:W-:Y:S02]  /*0550*/  FFMA R11, R10, R15, R13 ;  /* 0x0000000f0a0b7223 */ /* 0x008fe4000000000d */
[----:B------:R-:W0:Y:S01]  /*0560*/  LDS.128 R12, [R7+0x30] ;  /* 0x00003000070c7984 */ /* 0x000e220000000c00 */
[----:B------:R-:W-:Y:S01]  /*0570*/  IADD3 R33, PT, PT, R25, -0x10, RZ ;  /* 0xfffffff019217810 */ /* 0x000fe20007ffe0ff */
[----:B------:R-:W-:Y:S01]  /*0580*/  IMAD.WIDE.U32 R34, R26, 0x4, R16 ;  /* 0x000000041a227825 */ /* 0x000fe200078e0010 */
[----:B------:R-:W-:Y:S03]  /*0590*/  BAR.SYNC.DEFER_BLOCKING 0x0 ;  /* 0x0000000000007b1d */ /* 0x000fe60000010000 */
[----:B------:R-:W-:-:S06]  /*05a0*/  IMAD.WIDE.U32 R32, R33, 0x4, R18 ;  /* 0x0000000421207825 */ /* 0x000fcc00078e0012 */
[----:B------:R-:W2:Y:S04]  /*05b0*/  LDG.E R32, desc[UR8][R32.64] ;  /* 0x0000000820207981 */ /* 0x000ea8000c1e1900 */
[----:B------:R-:W3:Y:S01]  /*05c0*/  LDG.E R35, desc[UR8][R34.64] ;  /* 0x0000000822237981 */ /* 0x000ee2000c1e1900 */
[----:B0-----:R-:W-:-:S04]  /*05d0*/  FFMA R9, R12, R9, R11 ;  /* 0x000000090c097223 */ /* 0x001fc8000000000b */
[----:B------:R-:W-:-:S04]  /*05e0*/  FFMA R13, R8, R13, R9 ;  /* 0x0000000d080d7223 */ /* 0x000fc80000000009 */
[----:B------:R-:W-:-:S04]  /*05f0*/  FFMA R13, R31, R14, R13 ;  /* 0x0000000e1f0d7223 */ /* 0x000fc8000000000d */
[----:B------:R-:W-:Y:S01]  /*0600*/  FFMA R13, R36, R15, R13 ;  /* 0x0000000f240d7223 */ /* 0x000fe2000000000d */
[----:B--2---:R-:W-:Y:S04]  /*0610*/  STS [R23], R32 ;  /* 0x0000002017007388 */ /* 0x004fe80000000800 */
[----:B---3--:R-:W-:Y:S01]  /*0620*/  STS [R20], R35 ;  /* 0x0000002314007388 */ /* 0x008fe20000000800 */
[----:B------:R-:W-:Y:S06]  /*0630*/  BAR.SYNC.DEFER_BLOCKING 0x0 ;  /* 0x0000000000007b1d */ /* 0x000fec0000010000 */
[----:B------:R-:W-:Y:S04]  /*0640*/  LDS R37, [R22] ;  /* 0x0000000016257984 */ /* 0x000fe80000000800 */
[----:B------:R-:W0:Y:S04]  /*0650*/  LDS.128 R8, [R7] ;  /* 0x0000000007087984 */ /* 0x000e280000000c00 */
[----:B------:R-:W1:Y:S04]  /*0660*/  LDS R12, [R22+0x40] ;  /* 0x00004000160c7984 */ /* 0x000e680000000800 */
[----:B------:R-:W2:Y:S04]  /*0670*/  LDS R31, [R22+0x80] ;  /* 0x00008000161f7984 */ /* 0x000ea80000000800 */
[----:B------:R-:W-:Y:S04]  /*0680*/  LDS R32, [R22+0x140] ;  /* 0x0001400016207984 */ /* 0x000fe80000000800 */
[----:B------:R-:W-:Y:S04]  /*0690*/  LDS R33, [R22+0x180] ;  /* 0x0001800016217984 */ /* 0x000fe80000000800 */
[----:B------:R-:W-:Y:S01]  /*06a0*/  LDS R36, [R22+0x3c0] ;  /* 0x0003c00016247984 */ /* 0x000fe20000000800 */
[----:B0-----:R-:W-:-:S03]  /*06b0*/  FFMA R13, R8, R37, R13 ;  /* 0x00000025080d7223 */ /* 0x001fc6000000000d */
[----:B------:R-:W0:Y:S01]  /*06c0*/  LDS R8, [R22+0xc0] ;  /* 0x0000c00016087984 */ /* 0x000e220000000800 */
[----:B-1----:R-:W-:-:S03]  /*06d0*/  FFMA R34, R12, R9, R13 ;  /* 0x000000090c227223 */ /* 0x002fc6000000000d */
[----:B------:R-:W-:Y:S04]  /*06e0*/  LDS R9, [R22+0x100] ;  /* 0x0001000016097984 */ /* 0x000fe80000000800 */
[----:B------:R-:W1:Y:S01]  /*06f0*/  LDS.128 R12, [R7+0x10] ;  /* 0x00001000070c7984 */ /* 0x000e620000000c00 */
[----:B--2---:R-:W-:-:S04]  /*0700*/  FFMA R31, R31, R10, R34 ;  /* 0x0000000a1f1f7223 */ /* 0x004fc80000000022 */
[----:B0-----:R-:W-:Y:S02]  /*0710*/  FFMA R11, R8, R11, R31 ;  /* 0x0000000b080b7223 */ /* 0x001fe4000000001f */
[----:B------:R-:W-:Y:S02]  /*0720*/  LDS R31, [R22+0x240] ;  /* 0x00024000161f7984 */ /* 0x000fe40000000800 */
[----:B-1----:R-:W-:Y:S02]  /*0730*/  FFMA R9, R12, R9, R11 ;  /* 0x000000090c097223 */ /* 0x002fe4000000000b */
[----:B------:R-:W0:Y:S02]  /*0740*/  LDS R12, [R22+0x1c0] ;  /* 0x0001c000160c7984 */ /* 0x000e240000000800 */
[----:B------:R-:W-:Y:S02]  /*0750*/  FFMA R32, R32, R13, R9 ;  /* 0x0000000d20207223 */ /* 0x000fe40000000009 */
[----:B------:R-:W-:Y:S04]  /*0760*/  LDS R13, [R22+0x200] ;  /* 0x00020000160d7984 */ /* 0x000fe80000000800 */
[----:B------:R-:W1:Y:S01]  /*0770*/  LDS.128 R8, [R7+0x20] ;  /* 0x0000200007087984 */ /* 0x000e620000000c00 */
[----:B------:R-:W-:-:S03]  /*0780*/  FFMA R33, R33, R14, R32 ;  /* 0x0000000e21217223 */ /* 0x000fc60000000020 */
[----:B------:R-:W2:Y:S04]  /*0790*/  LDS R32, [R22+0x280] ;  /* 0x0002800016207984 */ /* 0x000ea80000000800 */
[----:B------:R-:W3:Y:S01]  /*07a0*/  LDS R14, [R22+0x2c0] ;  /* 0x0002c000160e7984 */ /* 0x000ee20000000800 */
[----:B0-----:R-:W-:-:S04]  /*07b0*/  FFMA R15, R12, R15, R33 ;  /* 0x0000000f0c0f7223 */ /* 0x001fc80000000021 */
[----:B-1----:R-:W-:-:S04]  /*07c0*/  FFMA R8, R8, R13, R15 ;  /* 0x0000000d08087223 */ /* 0x002fc8000000000f */
[----:B------:R-:W-:Y:S02]  /*07d0*/  FFMA R9, R31, R9, R8 ;  /* 0x000000091f097223 */ /* 0x000fe40000000008 */
[----:B------:R-:W-:Y:S02]  /*07e0*/  LDS R8, [R22+0x340] ;  /* 0x0003400016087984 */ /* 0x000fe40000000800 */
[----:B--2---:R-:W-:Y:S02]  /*07f0*/  FFMA R13, R32, R10, R9 ;  /* 0x0000000a200d7223 */ /* 0x004fe40000000009 */
[----:B------:R-:W-:Y:S02]  /*0800*/  LDS R9, [R22+0x300] ;  /* 0x0003000016097984 */ /* 0x000fe40000000800 */
[----:B---3--:R-:W-:Y:S02]  /*0810*/  FFMA R11, R14, R11, R13 ;  /* 0x0000000b0e0b7223 */ /* 0x008fe4000000000d */
[----:B------:R-:W-:Y:S04]  /*0820*/  LDS R31, [R22+0x380] ;  /* 0x00038000161f7984 */ /* 0x000fe80000000800 */
[----:B------:R-:W0:Y:S01]  /*0830*/  LDS.128 R12, [R7+0x30] ;  /* 0x00003000070c7984 */ /* 0x000e220000000c00 */
[----:B------:R-:W-:Y:S01]  /*0840*/  IMAD.WIDE.U32 R32, R25, 0x4, R18 ;  /* 0x0000000419207825 */ /* 0x000fe200078e0012 */
[----:B------:R-:W-:Y:S03]  /*0850*/  BAR.SYNC.DEFER_BLOCKING 0x0 ;  /* 0x0000000000007b1d */ /* 0x000fe60000010000 */
[----:B------:R-:W-:-:S03]  /*0860*/  IMAD.WIDE.U32 R34, R28, 0x4, R16 ;  /* 0x000000041c227825 */ /* 0x000fc600078e0010 */
[----:B------:R-:W2:Y:S04]  /*0870*/  LDG.E R32, desc[UR8][R32.64] ;  /* 0x0000000820207981 */ /* 0x000ea8000c1e1900 */
[----:B------:R-:W3:Y:S01]  /*0880*/  LDG.E R35, desc[UR8][R34.64] ;  /* 0x0000000822237981 */ /* 0x000ee2000c1e1900 */
[----:B0-----:R-:W-:-:S04]  /*0890*/  FFMA R9, R12, R9, R11 ;  /* 0x000000090c097223 */ /* 0x001fc8000000000b */
[----:B------:R-:W-:-:S04]  /*08a0*/  FFMA R13, R8, R13, R9 ;  /* 0x0000000d080d7223 */ /* 0x000fc80000000009 */
[----:B------:R-:W-:-:S04]  /*08b0*/  FFMA R13, R31, R14, R13 ;  /* 0x0000000e1f0d7223 */ /* 0x000fc8000000000d */
[----:B------:R-:W-:Y:S01]  /*08c0*/  FFMA R13, R36, R15, R13 ;  /* 0x0000000f240d7223 */ /* 0x000fe2000000000d */
[----:B------:R-:W-:Y:S01]  /*08d0*/  IMAD.WIDE.U32 R16, R30, 0x4, R16 ;  /* 0x000000041e107825 */ /* 0x000fe200078e0010 */
[----:B--2---:R-:W-:Y:S04]  /*08e0*/  STS [R23], R32 ;  /* 0x0000002017007388 */ /* 0x004fe80000000800 */
[----:B---3--:R-:W-:Y:S01]  /*08f0*/  STS [R20], R35 ;  /* 0x0000002314007388 */ /* 0x008fe20000000800 */
[----:B------:R-:W-:Y:S06]  /*0900*/  BAR.SYNC.DEFER_BLOCKING 0x0 ;  /* 0x0000000000007b1d */ /* 0x000fec0000010000 */
[----:B------:R-:W-:Y:S04]  /*0910*/  LDS R37, [R22] ;  /* 0x0000000016257984 */ /* 0x000fe80000000800 */
[----:B------:R-:W0:Y:S04]  /*0920*/  LDS.128 R8, [R7] ;  /* 0x0000000007087984 */ /* 0x000e280000000c00 */
[----:B------:R-:W1:Y:S04]  /*0930*/  LDS R12, [R22+0x40] ;  /* 0x00004000160c7984 */ /* 0x000e680000000800 */
[----:B------:R-:W2:Y:S04]  /*0940*/  LDS R31, [R22+0x80] ;  /* 0x00008000161f7984 */ /* 0x000ea80000000800 */
[----:B------:R-:W3:Y:S04]  /*0950*/  LDS R33, [R22+0xc0] ;  /* 0x0000c00016217984 */ /* 0x000ee80000000800 */
[----:B------:R-:W-:Y:S01]  /*0960*/  LDS R35, [R22+0x300] ;  /* 0x0003000016237984 */ /* 0x000fe20000000800 */
[----:B0-----:R-:W-:-:S03]  /*0970*/  FFMA R13, R8, R37, R13 ;  /* 0x00000025080d7223 */ /* 0x001fc6000000000d */
[----:B------:R-:W-:Y:S01]  /*0980*/  LDS R8, [R22+0x140] ;  /* 0x0001400016087984 */ /* 0x000fe20000000800 */
[----:B-1----:R-:W-:-:S03]  /*0990*/  FFMA R32, R12, R9, R13 ;  /* 0x000000090c207223 */ /* 0x002fc6000000000d */
[----:B------:R-:W-:Y:S04]  /*09a0*/  LDS R9, [R22+0x100] ;  /* 0x0001000016097984 */ /* 0x000fe80000000800 */
[----:B------:R-:W0:Y:S01]  /*09b0*/  LDS.128 R12, [R7+0x10] ;  /* 0x00001000070c7984 */ /* 0x000e220000000c00 */
[----:B--2---:R-:W-:-:S03]  /*09c0*/  FFMA R10, R31, R10, R32 ;  /* 0x0000000a1f0a7223 */ /* 0x004fc60000000020 */
[----:B------:R-:W1:Y:S01]  /*09d0*/  LDS R31, [R22+0x180] ;  /* 0x00018000161f7984 */ /* 0x000e620000000800 */
[----:B---3--:R-:W-:-:S03]  /*09e0*/  FFMA R11, R33, R11, R10 ;  /* 0x0000000b210b7223 */ /* 0x008fc6000000000a */
[----:B------:R-:W-:Y:S04]  /*09f0*/  LDS R33, [R22+0x200] ;  /* 0x0002000016217984 */ /* 0x000fe80000000800 */
[----:B------:R-:W-:Y:S01]  /*0a00*/  LDS R32, [R22+0x240] ;  /* 0x0002400016207984 */ /* 0x000fe20000000800 */
[----:B0-----:R-:W-:-:S03]  /*0a10*/  FFMA R9, R12, R9, R11 ;  /* 0x000000090c097223 */ /* 0x001fc6000000000b */
[----:B------:R-:W0:Y:S01]  /*0a20*/  LDS R12, [R22+0x1c0] ;  /* 0x0001c000160c7984 */ /* 0x000e220000000800 */
[----:B------:R-:W-:-:S03]  /*0a30*/  FFMA R34, R8, R13, R9 ;  /* 0x0000000d08227223 */ /* 0x000fc60000000009 */
[----:B------:R-:W2:Y:S04]  /*0a40*/  LDS.128 R8, [R7+0x20] ;  /* 0x0000200007087984 */ /* 0x000ea80000000c00 */
[----:B------:R-:W3:Y:S01]  /*0a50*/  LDS R13, [R22+0x280] ;  /* 0x00028000160d7984 */ /* 0x000ee20000000800 */
[----:B-1----:R-:W-:-:S03]  /*0a60*/  FFMA R31, R31, R14, R34 ;  /* 0x0000000e1f1f7223 */ /* 0x002fc60000000022 */
[----:B------:R-:W-:Y:S01]  /*0a70*/  LDS R34, [R22+0x340] ;  /* 0x0003400016227984 */ /* 0x000fe20000000800 */
[----:B0-----:R-:W-:-:S04]  /*0a80*/  FFMA R15, R12, R15, R31 ;  /* 0x0000000f0c0f7223 */ /* 0x001fc8000000001f */
[----:B--2---:R-:W-:Y:S01]  /*0a90*/  FFMA R33, R8, R33, R15 ;  /* 0x0000002108217223 */ /* 0x004fe2000000000f */
[----:B------:R-:W-:-:S03]  /*0aa0*/  IADD3 R15, PT, PT, R25, 0x10, RZ ;  /* 0x00000010190f7810 */ /* 0x000fc60007ffe0ff */
[----:B------:R-:W-:Y:S02]  /*0ab0*/  FFMA R32, R32, R9, R33 ;  /* 0x0000000920207223 */ /* 0x000fe40000000021 */
[----:B------:R-:W-:Y:S01]  /*0ac0*/  IMAD.WIDE.U32 R18, R15, 0x4, R18 ;  /* 0x000000040f127825 */ /* 0x000fe200078e0012 */
[----:B------:R-:W0:Y:S03]  /*0ad0*/  LDS R9, [R22+0x2c0] ;  /* 0x0002c00016097984 */ /* 0x000e260000000800 */
[----:B---3--:R-:W-:Y:S01]  /*0ae0*/  FFMA R10, R13, R10, R32 ;  /* 0x0000000a0d0a7223 */ /* 0x008fe20000000020 */
[----:B------:R-:W-:Y:S04]  /*0af0*/  LDS R33, [R22+0x380] ;  /* 0x0003800016217984 */ /* 0x000fe80000000800 */
[----:B------:R-:W-:Y:S04]  /*0b00*/  LDS R32, [R22+0x3c0] ;  /* 0x0003c00016207984 */ /* 0x000fe80000000800 */
[----:B------:R-:W1:Y:S01]  /*0b10*/  LDS.128 R12, [R7+0x30] ;  /* 0x00003000070c7984 */ /* 0x000e620000000c00 */
[----:B------:R-:W-:Y:S06]  /*0b20*/  BAR.SYNC.DEFER_BLOCKING 0x0 ;  /* 0x0000000000007b1d */ /* 0x000fec0000010000 */
[----:B------:R-:W2:Y:S04]  /*0b30*/  LDG.E R18, desc[UR8][R18.64] ;  /* 0x0000000812127981 */ /* 0x000ea8000c1e1900 */
[----:B------:R0:W3:Y:S02]  /*0b40*/  LDG.E R16, desc[UR8][R16.64] ;  /* 0x0000000810107981 */ /* 0x0000e4000c1e1900 */
[----:B0-----:R-:W-:-:S04]  /*0b50*/  FFMA R17, R9, R11, R10 ;  /* 0x0000000b09117223 */ /* 0x001fc8000000000a */
[----:B-1----:R-:W-:-:S04]  /*0b60*/  FFMA R35, R12, R35, R17 ;  /* 0x000000230c237223 */ /* 0x002fc80000000011 */
[----:B------:R-:W-:-:S04]  /*0b70*/  FFMA R34, R34, R13, R35 ;  /* 0x0000000d22227223 */ /* 0x000fc80000000023 */
[----:B------:R-:W-:-:S04]  /*0b80*/  FFMA R33, R33, R14, R34 ;  /* 0x0000000e21217223 */ /* 0x000fc80000000022 */
[----:B------:R-:W-:Y:S01]  /*0b90*/  FFMA R17, R32, R15, R33 ;  /* 0x0000000f20117223 */ /* 0x000fe20000000021 */
[----:B------:R-:W-:-:S04]  /*0ba0*/  IADD3 R27, PT, PT, R27, 0x4, RZ ;  /* 0x000000041b1b7810 */ /* 0x000fc80007ffe0ff */
[----:B------:R-:W-:Y:S02]  /*0bb0*/  ISETP.NE.AND P0, PT, R27, RZ, PT ;  /* 0x000000ff1b00720c */ /* 0x000fe40003f05270 */
[----:B------:R-:W-:Y:S02]  /*0bc0*/  IADD3 R25, PT, PT, R25, 0x40, RZ ;  /* 0x0000004019197810 */ /* 0x000fe40007ffe0ff */
[C---:B------:R-:W-:Y:S02]  /*0bd0*/  LEA R30, R5.reuse, R30, 0x6 ;  /* 0x0000001e051e7211 */ /* 0x040fe400078e30ff */
[C---:B------:R-:W-:Y:S02]  /*0be0*/  LEA R28, R5.reuse, R28, 0x6 ;  /* 0x0000001c051c7211 */ /* 0x040fe400078e30ff */
[C---:B------:R-:W-:Y:S02]  /*0bf0*/  LEA R26, R5.reuse, R26, 0x6 ;  /* 0x0000001a051a7211 */ /* 0x040fe400078e30ff */
[----:B------:R-:W-:Y:S01]  /*0c00*/  LEA R24, R5, R24, 0x6 ;  /* 0x0000001805187211 */ /* 0x000fe200078e30ff */
        /* <DEDUP_REMOVED lines=8> */
[----:B------:R-:W-:Y:S04]  /*0c90*/  LDS R33, [R22+0x100] ;  /* 0x0001000016217984 */ /* 0x000fe80000000800 */
[----:B------:R-:W4:Y:S04]  /*0ca0*/  LDS.128 R12, [R7+0x10] ;  /* 0x00001000070c7984 */ /* 0x000f280000000c00 */
[----:B------:R-:W5:Y:S04]  /*0cb0*/  LDS R32, [R22+0x140] ;  /* 0x0001400016207984 */ /* 0x000f680000000800 */
[----:B------:R-:W5:Y:S01]  /*0cc0*/  LDS R35, [R22+0x180] ;  /* 0x0001800016237984 */ /* 0x000f620000000800 */
[----:B0-----:R-:W-:-:S03]  /*0cd0*/  FFMA R17, R8, R31, R17 ;  /* 0x0000001f08117223 */ /* 0x001fc60000000011 */
[----:B------:R-:W0:Y:S01]  /*0ce0*/  LDS R8, [R22+0x1c0] ;  /* 0x0001c00016087984 */ /* 0x000e220000000800 */
[----:B-1----:R-:W-:-:S03]  /*0cf0*/  FFMA R36, R36, R9, R17 ;  /* 0x0000000924247223 */ /* 0x002fc60000000011 */
[----:B------:R-:W-:Y:S04]  /*0d00*/  LDS R31, [R22+0x200] ;  /* 0x00020000161f7984 */ /* 0x000fe80000000800 */
[----:B------:R-:W1:Y:S01]  /*0d10*/  LDS.128 R16, [R7+0x20] ;  /* 0x0000200007107984 */ /* 0x000e620000000c00 */
[----:B--2---:R-:W-:-:S04]  /*0d20*/  FFMA R37, R37, R10, R36 ;  /* 0x0000000a25257223 */ /* 0x004fc80000000024 */
[----:B---3--:R-:W-:-:S04]  /*0d30*/  FFMA R11, R34, R11, R37 ;  /* 0x0000000b220b7223 */ /* 0x008fc80000000025 */
[----:B----4-:R-:W-:Y:S02]  /*0d40*/  FFMA R11, R12, R33, R11 ;  /* 0x000000210c0b7223 */ /* 0x010fe4000000000b */
[----:B------:R-:W2:Y:S02]  /*0d50*/  LDS R12, [R22+0x240] ;  /* 0x00024000160c7984 */ /* 0x000ea40000000800 */
[----:B-----5:R-:W-:Y:S02]  /*0d60*/  FFMA R32, R32, R13, R11 ;  /* 0x0000000d20207223 */ /* 0x020fe4000000000b */
[----:B------:R-:W3:Y:S02]  /*0d70*/  LDS R13, [R22+0x280] ;  /* 0x00028000160d7984 */ /* 0x000ee40000000800 */
[----:B------:R-:W-:Y:S02]  /*0d80*/  FFMA R35, R35, R14, R32 ;  /* 0x0000000e23237223 */ /* 0x000fe40000000020 */
[----:B------:R-:W4:Y:S04]  /*0d90*/  LDS R14, [R22+0x2c0] ;  /* 0x0002c000160e7984 */ /* 0x000f280000000800 */
[----:B------:R-:W-:Y:S01]  /*0da0*/  LDS R32, [R22+0x340] ;  /* 0x0003400016207984 */ /* 0x000fe20000000800 */
[----:B0-----:R-:W-:-:S03]  /*0db0*/  FFMA R35, R8, R15, R35 ;  /* 0x0000000f08237223 */ /* 0x001fc60000000023 */
[----:B------:R-:W-:Y:S04]  /*0dc0*/  LDS R15, [R22+0x300] ;  /* 0x00030000160f7984 */ /* 0x000fe80000000800 */
[----:B------:R-:W0:Y:S01]  /*0dd0*/  LDS.128 R8, [R7+0x30] ;  /* 0x0000300007087984 */ /* 0x000e220000000c00 */
[----:B-1----:R-:W-:-:S03]  /*0de0*/  FFMA R35, R16, R31, R35 ;  /* 0x0000001f10237223 */ /* 0x002fc60000000023 */
[----:B------:R-:W1:Y:S04]  /*0df0*/  LDS R31, [R22+0x380] ;  /* 0x00038000161f7984 */ /* 0x000e680000000800 */
[----:B------:R-:W5:Y:S01]  /*0e00*/  LDS R16, [R22+0x3c0] ;  /* 0x0003c00016107984 */ /* 0x000f620000000800 */
[----:B--2---:R-:W-:-:S04]  /*0e10*/  FFMA R12, R12, R17, R35 ;  /* 0x000000110c0c7223 */ /* 0x004fc80000000023 */
[----:B---3--:R-:W-:-:S04]  /*0e20*/  FFMA R13, R13, R18, R12 ;  /* 0x000000120d0d7223 */ /* 0x008fc8000000000c */
[----:B----4-:R-:W-:-:S04]  /*0e30*/  FFMA R13, R14, R19, R13 ;  /* 0x000000130e0d7223 */ /* 0x010fc8000000000d */
[----:B0-----:R-:W-:-:S04]  /*0e40*/  FFMA R13, R8, R15, R13 ;  /* 0x0000000f080d7223 */ /* 0x001fc8000000000d */
[----:B------:R-:W-:-:S04]  /*0e50*/  FFMA R32, R32, R9, R13 ;  /* 0x0000000920207223 */ /* 0x000fc8000000000d */
[----:B-1----:R-:W-:-:S04]  /*0e60*/  FFMA R31, R31, R10, R32 ;  /* 0x0000000a1f1f7223 */ /* 0x002fc80000000020 */
[----:B-----5:R-:W-:Y:S01]  /*0e70*/  FFMA R31, R16, R11, R31 ;  /* 0x0000000b101f7223 */ /* 0x020fe2000000001f */
[----:B------:R-:W-:Y:S06]  /*0e80*/  BAR.SYNC.DEFER_BLOCKING 0x0 ;  /* 0x0000000000007b1d */ /* 0x000fec0000010000 */
[----:B------:R-:W-:Y:S05]  /*0e90*/  @P0 BRA `(.L_x_2) ;  /* 0xfffffff4000c0947 */ /* 0x000fea000383ffff */
.L_x_1:
[----:B------:R-:W-:-:S13]  /*0ea0*/  LOP3.LUT P0, R8, R29, 0x3, RZ, 0xc0, !PT ;  /* 0x000000031d087812 */ /* 0x000fda000780c0ff */
[----:B------:R-:W-:Y:S05]  /*0eb0*/  @!P0 BRA `(.L_x_0) ;  /* 0x0000000800848947 */ /* 0x000fea0003800000 */
[----:B------:R-:W-:Y:S02]  /*0ec0*/  ISETP.NE.AND P0, PT, R8, 0x1, PT ;  /* 0x000000010800780c */ /* 0x000fe40003f05270 */
[----:B------:R-:W-:-:S04]  /*0ed0*/  LOP3.LUT R29, R29, 0x1, RZ, 0xc0, !PT ;  /* 0x000000011d1d7812 */ /* 0x000fc800078ec0ff */
[----:B------:R-:W-:-:S07]  /*0ee0*/  ISETP.NE.U32.AND P1, PT, R29, 0x1, PT ;  /* 0x000000011d00780c */ /* 0x000fce0003f25070 */
[----:B------:R-:W-:Y:S06]  /*0ef0*/  @!P0 BRA `(.L_x_3) ;  /* 0x0000000400988947 */ /* 0x000fec0003800000 */
[----:B------:R-:W0:Y:S01]  /*0f00*/  LDC.64 R16, c[0x0][0x380] ;  /* 0x0000e000ff107b82 */ /* 0x000e220000000a00 */
[C---:B------:R-:W-:Y:S02]  /*0f10*/  LEA R18, R0.reuse, R3, 0x4 ;  /* 0x0000000300127211 */ /* 0x040fe400078e20ff */
[----:B------:R-:W-:-:S03]  /*0f20*/  LEA R19, R0, R21, 0x4 ;  /* 0x0000001500137211 */ /* 0x000fc600078e20ff */
[----:B------:R-:W-:Y:S02]  /*0f30*/  IMAD R13, R18, R5, R4 ;  /* 0x00000005120d7224 */ /* 0x000fe400078e0204 */
[----:B------:R-:W1:Y:S01]  /*0f40*/  LDC.64 R32, c[0x0][0x388] ;  /* 0x0000e200ff207b82 */ /* 0x000e620000000a00 */
[----:B0-----:R-:W-:-:S05]  /*0f50*/  IMAD.WIDE.U32 R8, R19, 0x4, R16 ;  /* 0x0000000413087825 */ /* 0x001fca00078e0010 */
[----:B------:R-:W2:Y:S01]  /*0f60*/  LDG.E R23, desc[UR8][R8.64] ;  /* 0x0000000808177981 */ /* 0x000ea2000c1e1900 */
[----:B-1----:R-:W-:-:S05]  /*0f70*/  IMAD.WIDE.U32 R12, R13, 0x4, R32 ;  /* 0x000000040d0c7825 */ /* 0x002fca00078e0020 */
[----:B------:R-:W3:Y:S01]  /*0f80*/  LDG.E R22, desc[UR8][R12.64] ;  /* 0x000000080c167981 */ /* 0x000ee2000c1e1900 */
[----:B------:R-:W-:-:S04]  /*0f90*/  UIADD3 UR5, UPT, UPT, UR4, 0x400, URZ ;  /* 0x0000040004057890 */ /* 0x000fc8000fffe0ff */
[----:B------:R-:W-:Y:S01]  /*0fa0*/  ULEA UR5, UR6, UR5, 0x18 ;  /* 0x0000000506057291 */ /* 0x000fe2000f8ec0ff */
[----:B------:R-:W-:-:S05]  /*0fb0*/  LEA R30, R2, R7, 0x2 ;  /* 0x00000007021e7211 */ /* 0x000fca00078e10ff */
[----:B------:R-:W-:-:S04]  /*0fc0*/  LEA R20, R2, UR5, 0x2 ;  /* 0x0000000502147c11 */ /* 0x000fc8000f8e10ff */
[----:B------:R-:W-:Y:S02]  /*0fd0*/  LEA R25, R3, R20, 0x6 ;  /* 0x0000001403197211 */ /* 0x000fe400078e30ff */
[----:B------:R-:W-:Y:S01]  /*0fe0*/  IADD3 R18, PT, PT, R18, 0x10, RZ ;  /* 0x0000001012127810 */ /* 0x000fe20007ffe0ff */
        /* <DEDUP_REMOVED lines=11> */
[----:B------:R-:W5:Y:S04]  /*10a0*/  LDS R23, [R20+0x180] ;  /* 0x0001800014177984 */ /* 0x000f680000000800 */
[----:B------:R-:W5:Y:S04]  /*10b0*/  LDS R22, [R20+0x1c0] ;  /* 0x0001c00014167984 */ /* 0x000f680000000800 */
[----:B------:R-:W-:Y:S01]  /*10c0*/  LDS R36, [R20+0x200] ;  /* 0x0002000014247984 */ /* 0x000fe20000000800 */
[----:B0-----:R-:W-:-:S03]  /*10d0*/  FFMA R8, R8, R26, R31 ;  /* 0x0000001a08087223 */ /* 0x001fc6000000001f */
[----:B------:R-:W-:Y:S01]  /*10e0*/  LDS R34, [R20+0x2c0] ;  /* 0x0002c00014227984 */ /* 0x000fe20000000800 */
[----:B-1----:R-:W-:-:S03]  /*10f0*/  FFMA R9, R29, R9, R8 ;  /* 0x000000091d097223 */ /* 0x002fc60000000008 */
[----:B------:R-:W-:Y:S01]  /*1100*/  LDS R31, [R20+0x380] ;  /* 0x00038000141f7984 */ /* 0x000fe20000000800 */
[----:B--2---:R-:W-:-:S03]  /*1110*/  FFMA R10, R28, R10, R9 ;  /* 0x0000000a1c0a7223 */ /* 0x004fc60000000009 */
[----:B------:R-:W-:Y:S01]  /*1120*/  LDS R29, [R20+0x300] ;  /* 0x00030000141d7984 */ /* 0x000fe20000000800 */
[----:B---3--:R-:W-:Y:S01]  /*1130*/  FFMA R11, R35, R11, R10 ;  /* 0x0000000b230b7223 */ /* 0x008fe2000000000a */
[----:B------:R-:W-:Y:S02]  /*1140*/  IMAD R9, R18, R5, R4 ;  /* 0x0000000512097224 */ /* 0x000fe400078e0204 */
[----:B------:R-:W-:Y:S04]  /*1150*/  LDS R28, [R20+0x240] ;  /* 0x00024000141c7984 */ /* 0x000fe80000000800 */
[----:B------:R-:W-:Y:S01]  /*1160*/  LDS R35, [R20+0x280] ;  /* 0x0002800014237984 */ /* 0x000fe20000000800 */
[----:B----4-:R-:W-:-:S03]  /*1170*/  FFMA R11, R12, R27, R11 ;  /* 0x0000001b0c0b7223 */ /* 0x010fc6000000000b */
[----:B------:R-:W-:Y:S01]  /*1180*/  LDS R26, [R20+0x3c0] ;  /* 0x0003c000141a7984 */ /* 0x000fe20000000800 */
[----:B-----5:R-:W-:Y:S01]  /*1190*/  FFMA R24, R24, R13, R11 ;  /* 0x0000000d18187223 */ /* 0x020fe2000000000b */
[----:B------:R-:W-:Y:S01]  /*11a0*/  IADD3 R13, PT, PT, R19, 0x10, RZ ;  /* 0x00000010130d7810 */ /* 0x000fe20007ffe0ff */
[----:B------:R-:W-:-:S04]  /*11b0*/  IMAD.WIDE.U32 R32, R9, 0x4, R32 ;  /* 0x0000000409207825 */ /* 0x000fc800078e0020 */
[----:B------:R-:W-:Y:S01]  /*11c0*/  FFMA R23, R23, R14, R24 ;  /* 0x0000000e17177223 */ /* 0x000fe20000000018 */
[----:B------:R-:W0:Y:S01]  /*11d0*/  LDS.128 R8, [R7+0x20] ;  /* 0x0000200007087984 */ /* 0x000e220000000c00 */
[----:B------:R-:W-:-:S03]  /*11e0*/  IMAD.WIDE.U32 R12, R13, 0x4, R16 ;  /* 0x000000040d0c7825 */ /* 0x000fc600078e0010 */
[----:B------:R-:W-:Y:S04]  /*11f0*/  LDS R24, [R20+0x340] ;  /* 0x0003400014187984 */ /* 0x000fe80000000800 */
[----:B------:R-:W1:Y:S01]  /*1200*/  LDS.128 R16, [R7+0x30] ;  /* 0x0000300007107984 */ /* 0x000e620000000c00 */
[----:B------:R-:W-:Y:S06]  /*1210*/  BAR.SYNC.DEFER_BLOCKING 0x0 ;  /* 0x0000000000007b1d */ /* 0x000fec0000010000 */
[----:B------:R-:W2:Y:S04]  /*1220*/  LDG.E R13, desc[UR8][R12.64] ;  /* 0x000000080c0d7981 */ /* 0x000ea8000c1e1900 */
[----:B------:R3:W4:Y:S01]  /*1230*/  LDG.E R32, desc[UR8][R32.64] ;  /* 0x0000000820207981 */ /* 0x000722000c1e1900 */
[----:B------:R-:W-:-:S04]  /*1240*/  FFMA R27, R22, R15, R23 ;  /* 0x0000000f161b7223 */ /* 0x000fc80000000017 */
[----:B0-----:R-:W-:-:S04]  /*1250*/  FFMA R37, R8, R36, R27 ;  /* 0x0000002408257223 */ /* 0x001fc8000000001b */
[----:B------:R-:W-:-:S04]  /*1260*/  FFMA R8, R28, R9, R37 ;  /* 0x000000091c087223 */ /* 0x000fc80000000025 */
[----:B------:R-:W-:-:S04]  /*1270*/  FFMA R35, R35, R10, R8 ;  /* 0x0000000a23237223 */ /* 0x000fc80000000008 */
[----:B------:R-:W-:-:S04]  /*1280*/  FFMA R35, R34, R11, R35 ;  /* 0x0000000b22237223 */ /* 0x000fc80000000023 */
[----:B-1----:R-:W-:-:S04]  /*1290*/  FFMA R29, R16, R29, R35 ;  /* 0x0000001d101d7223 */ /* 0x002fc80000000023 */
[----:B------:R-:W-:-:S04]  /*12a0*/  FFMA R24, R24, R17, R29 ;  /* 0x0000001118187223 */ /* 0x000fc8000000001d */
[----:B------:R-:W-:-:S04]  /*12b0*/  FFMA R31, R31, R18, R24 ;  /* 0x000000121f1f7223 */ /* 0x000fc80000000018 */
[----:B---3--:R-:W-:Y:S01]  /*12c0*/  FFMA R33, R26, R19, R31 ;  /* 0x000000131a217223 */ /* 0x008fe2000000001f */
[----:B------:R-:W-:Y:S01]  /*12d0*/  IADD3 R0, PT, PT, R0, 0x2, RZ ;  /* 0x0000000200007810 */ /* 0x000fe20007ffe0ff */
[----:B--2---:R-:W-:Y:S04]  /*12e0*/  STS [R30], R13 ;  /* 0x0000000d1e007388 */ /* 0x004fe80000000800 */
[----:B----4-:R-:W-:Y:S01]  /*12f0*/  STS [R25], R32 ;  /* 0x0000002019007388 */ /* 0x010fe20000000800 */
        /* <DEDUP_REMOVED lines=11> */
[----:B------:R-:W-:Y:S04]  /*13b0*/  LDS R31, [R20+0x200] ;  /* 0x00020000141f7984 */ /* 0x000fe80000000800 */
[----:B------:R-:W5:Y:S01]  /*13c0*/  LDS.128 R16, [R7+0x20] ;  /* 0x0000200007107984 */ /* 0x000f620000000c00 */
[----:B0-----:R-:W-:-:S03]  /*13d0*/  FFMA R23, R12, R23, R33 ;  /* 0x000000170c177223 */ /* 0x001fc60000000021 */
[----:B------:R-:W0:Y:S01]  /*13e0*/  LDS R26, [R20+0x240] ;  /* 0x00024000141a7984 */ /* 0x000e220000000800 */
[----:B-1----:R-:W-:-:S03]  /*13f0*/  FFMA R22, R22, R13, R23 ;  /* 0x0000000d16167223 */ /* 0x002fc60000000017 */
[----:B------:R-:W1:Y:S01]  /*1400*/  LDS R23, [R20+0x280] ;  /* 0x0002800014177984 */ /* 0x000e620000000800 */
[----:B--2---:R-:W-:-:S03]  /*1410*/  FFMA R27, R27, R14, R22 ;  /* 0x0000000e1b1b7223 */ /* 0x004fc60000000016 */
[----:B------:R-:W2:Y:S01]  /*1420*/  LDS R22, [R20+0x2c0] ;  /* 0x0002c00014167984 */ /* 0x000ea20000000800 */
[----:B---3--:R-:W-:-:S03]  /*1430*/  FFMA R33, R28, R15, R27 ;  /* 0x0000000f1c217223 */ /* 0x008fc6000000001b */
[----:B------:R-:W-:Y:S04]  /*1440*/  LDS R27, [R20+0x300] ;  /* 0x00030000141b7984 */ /* 0x000fe80000000800 */
[----:B------:R-:W3:Y:S01]  /*1450*/  LDS.128 R12, [R7+0x30] ;  /* 0x00003000070c7984 */ /* 0x000ee20000000c00 */
[----:B----4-:R-:W-:-:S03]  /*1460*/  FFMA R33, R8, R25, R33 ;  /* 0x0000001908217223 */ /* 0x010fc60000000021 */
[----:B------:R-:W4:Y:S04]  /*1470*/  LDS R28, [R20+0x340] ;  /* 0x00034000141c7984 */ /* 0x000f280000000800 */
[----:B------:R-:W4:Y:S01]  /*1480*/  LDS R25, [R20+0x380] ;  /* 0x0003800014197984 */ /* 0x000f220000000800 */
[----:B-----5:R-:W-:-:S03]  /*1490*/  FFMA R30, R30, R9, R33 ;  /* 0x000000091e1e7223 */ /* 0x020fc60000000021 */
[----:B------:R-:W5:Y:S01]  /*14a0*/  LDS R8, [R20+0x3c0] ;  /* 0x0003c00014087984 */ /* 0x000f620000000800 */
[----:B------:R-:W-:-:S04]  /*14b0*/  FFMA R29, R29, R10, R30 ;  /* 0x0000000a1d1d7223 */ /* 0x000fc8000000001e */
[----:B------:R-:W-:-:S04]  /*14c0*/  FFMA R11, R24, R11, R29 ;  /* 0x0000000b180b7223 */ /* 0x000fc8000000001d */
[----:B------:R-:W-:-:S04]  /*14d0*/  FFMA R11, R16, R31, R11 ;  /* 0x0000001f100b7223 */ /* 0x000fc8000000000b */
[----:B0-----:R-:W-:-:S04]  /*14e0*/  FFMA R26, R26, R17, R11 ;  /* 0x000000111a1a7223 */ /* 0x001fc8000000000b */
[----:B-1----:R-:W-:-:S04]  /*14f0*/  FFMA R23, R23, R18, R26 ;  /* 0x0000001217177223 */ /* 0x002fc8000000001a */
[----:B--2---:R-:W-:-:S04]  /*1500*/  FFMA R19, R22, R19, R23 ;  /* 0x0000001316137223 */ /* 0x004fc80000000017 */
[----:B---3--:R-:W-:-:S04]  /*1510*/  FFMA R19, R12, R27, R19 ;  /* 0x0000001b0c137223 */ /* 0x008fc80000000013 */
[----:B----4-:R-:W-:-:S04]  /*1520*/  FFMA R28, R28, R13, R19 ;  /* 0x0000000d1c1c7223 */ /* 0x010fc80000000013 */
[----:B------:R-:W-:-:S04]  /*1530*/  FFMA R25, R25, R14, R28 ;  /* 0x0000000e19197223 */ /* 0x000fc8000000001c */
[----:B-----5:R-:W-:Y:S01]  /*1540*/  FFMA R31, R8, R15, R25 ;  /* 0x0000000f081f7223 */ /* 0x020fe20000000019 */
[----:B------:R-:W-:Y:S06]  /*1550*/  BAR.SYNC.DEFER_BLOCKING 0x0 ;  /* 0x0000000000007b1d */ /* 0x000fec0000010000 */
.L_x_3:
[----:B------:R-:W-:Y:S05]  /*1560*/  @P1 BRA `(.L_x_0) ;  /* 0x0000000000d81947 */ /* 0x000fea0003800000 */
[----:B------:R-:W0:Y:S01]  /*1570*/  LDC.64 R8, c[0x0][0x380] ;  /* 0x0000e000ff087b82 */ /* 0x000e220000000a00 */
[C---:B------:R-:W-:Y:S02]  /*1580*/  LEA R10, R0.reuse, R3, 0x4 ;  /* 0x00000003000a7211 */ /* 0x040fe400078e20ff */
[----:B------:R-:W-:-:S03]  /*1590*/  LEA R21, R0, R21, 0x4 ;  /* 0x0000001500157211 */ /* 0x000fc600078e20ff */
[----:B------:R-:W-:Y:S02]  /*15a0*/  IMAD R11, R10, R5, R4 ;  /* 0x000000050a0b7224 */ /* 0x000fe400078e0204 */
[----:B------:R-:W1:Y:S01]  /*15b0*/  LDC.64 R12, c[0x0][0x388] ;  /* 0x0000e200ff0c7b82 */ /* 0x000e620000000a00 */
[----:B0-----:R-:W-:-:S05]  /*15c0*/  IMAD.WIDE.U32 R8, R21, 0x4, R8 ;  /* 0x0000000415087825 */ /* 0x001fca00078e0008 */
[----:B------:R-:W2:Y:S01]  /*15d0*/  LDG.E R14, desc[UR8][R8.64] ;  /* 0x00000008080e7981 */ /* 0x000ea2000c1e1900 */
[----:B-1----:R-:W-:-:S06]  /*15e0*/  IMAD.WIDE.U32 R12, R11, 0x4, R12 ;  /* 0x000000040b0c7825 */ /* 0x002fcc00078e000c */
[----:B------:R-:W3:Y:S01]  /*15f0*/  LDG.E R12, desc[UR8][R12.64] ;  /* 0x000000080c0c7981 */ /* 0x000ee2000c1e1900 */
[----:B------:R-:W-:-:S04]  /*1600*/  UIADD3 UR4, UPT, UPT, UR4, 0x400, URZ ;  /* 0x0000040004047890 */ /* 0x000fc8000fffe0ff */
[----:B------:R-:W-:Y:S01]  /*1610*/  ULEA UR4, UR6, UR4, 0x18 ;  /* 0x0000000406047291 */ /* 0x000fe2000f8ec0ff */
[----:B------:R-:W-:-:S05]  /*1620*/  LEA R15, R2, R7, 0x2 ;  /* 0x00000007020f7211 */ /* 0x000fca00078e10ff */
[----:B------:R-:W-:-:S04]  /*1630*/  LEA R0, R2, UR4, 0x2 ;  /* 0x0000000402007c11 */ /* 0x000fc8000f8e10ff */
        /* <DEDUP_REMOVED lines=26> */
[----:B------:R-:W4:Y:S01]  /*17e0*/  LDS R10, [R0+0x340] ;  /* 0x00034000000a7984 */ /* 0x000f220000000800 */
[----:B-----5:R-:W-:-:S03]  /*17f0*/  FFMA R2, R2, R17, R3 ;  /* 0x0000001102027223 */ /* 0x020fc60000000003 */
[----:B------:R-:W5:Y:S04]  /*1800*/  LDS R16, [R0+0x380] ;  /* 0x0003800000107984 */ /* 0x000f680000000800 */
        /* <DEDUP_REMOVED lines=9> */
[----:B-----5:R-:W-:-:S04]  /*18a0*/  FFMA R16, R16, R30, R9 ;  /* 0x0000001e10107223 */ /* 0x020fc80000000009 */
[----:B------:R-:W-:Y:S01]  /*18b0*/  FFMA R31, R3, R31, R16 ;  /* 0x0000001f031f7223 */ /* 0x000fe20000000010 */
[----:B------:R-:W-:Y:S06]  /*18c0*/  BAR.SYNC.DEFER_BLOCKING 0x0 ;  /* 0x0000000000007b1d */ /* 0x000fec0000010000 */
.L_x_0:
[----:B------:R-:W0:Y:S01]  /*18d0*/  LDC.64 R2, c[0x0][0x390] ;  /* 0x0000e400ff027b82 */ /* 0x000e220000000a00 */
[----:B------:R-:W-:-:S04]  /*18e0*/  IMAD R5, R6, R5, R4 ;  /* 0x0000000506057224 */ /* 0x000fc800078e0204 */
[----:B0-----:R-:W-:-:S05]  /*18f0*/  IMAD.WIDE R2, R5, 0x4, R2 ;  /* 0x0000000405027825 */ /* 0x001fca00078e0202 */
[----:B------:R-:W-:Y:S01]  /*1900*/  STG.E desc[UR8][R2.64], R31 ;  /* 0x0000001f02007986 */ /* 0x000fe2000c101908 */
[----:B------:R-:W-:Y:S05]  /*1910*/  EXIT ;  /* 0x000000000000794d */ /* 0x000fea0003800000 */
.L_x_4:
[----:B------:R-:W-:-:S00]  /*1920*/  BRA `(.L_x_4) ;  /* 0xfffffffc00fc7947 */ /* 0x000fc0000383ffff */
[----:B------:R-:W-:-:S00]  /*1930*/  NOP ;  /* 0x0000000000007918 */ /* 0x000fc00000000000 */
        /* <DEDUP_REMOVED lines=12> */
.L_x_5:


//--------------------- .nv.shared._Z12matmul_tiledPfS_S_i --------------------------
	.section	.nv.shared._Z12matmul_tiledPfS_S_i,"aw",@nobits
	.sectionflags	@""
	.align	4
.nv.shared._Z12matmul_tiledPfS_S_i:
	.zero		3072


//--------------------- .nv.shared.reserved.0     --------------------------
	.section	.nv.shared.reserved.0,"aw",@nobits
	.weak		__nv_reservedSMEM_offset_0_alias
	.size		__nv_reservedSMEM_offset_0_alias, 0, 64
	.other		__nv_reservedSMEM_offset_0_alias,@"STO_CUDA_RESERVED_SHARED STV_DEFAULT"
__nv_reservedSMEM_offset_0_alias:
	.zero		0
	.zero		64


//--------------------- .nv.constant0._Z12matmul_tiledPfS_S_i --------------------------
	.section	.nv.constant0._Z12matmul_tiledPfS_S_i,"a",@progbits
	.sectionflags	@""
	.align	4
.nv.constant0._Z12matmul_tiledPfS_S_i:
	.zero		924


//--------------------- SYMBOLS --------------------------

	.type		.nv.reservedSmem.offset0,@object
	.size		.nv.reservedSmem.offset0,0x4
	.type		.nv.reservedSmem.cap,@object
	.size		.nv.reservedSmem.cap,0x4
